	.headerflags	@"EF_CUDA_TEXMODE_UNIFIED EF_CUDA_64BIT_ADDRESS EF_CUDA_SM86 EF_CUDA_VIRTUAL_SM(EF_CUDA_SM86)"
	.elftype	@"ET_EXEC"


//--------------------- .nv.info                  --------------------------
	.section	.nv.info,"",@"SHT_CUDA_INFO"
	.align	4


	//----- nvinfo : EIATTR_REGCOUNT
	.align		4
        /*0000*/ 	.byte	0x04, 0x2f
        /*0002*/ 	.short	(.L_2 - .L_1)
	.align		4
.L_1:
        /*0004*/ 	.word	index@(triton_red_fused__to_copy_add_amax_amin_clamp_mul_native_layer_norm_reciprocal_2)
        /*0008*/ 	.word	0x00000027


	//----- nvinfo : EIATTR_MIN_STACK_SIZE
	.align		4
.L_2:
        /*000c*/ 	.byte	0x04, 0x12
        /*000e*/ 	.short	(.L_4 - .L_3)
	.align		4
.L_3:
        /*0010*/ 	.word	index@(triton_red_fused__to_copy_add_amax_amin_clamp_mul_native_layer_norm_reciprocal_2)
        /*0014*/ 	.word	0x00000000


	//----- nvinfo : EIATTR_FRAME_SIZE
	.align		4
.L_4:
        /*0018*/ 	.byte	0x04, 0x11
        /*001a*/ 	.short	(.L_6 - .L_5)
	.align		4
.L_5:
        /*001c*/ 	.word	index@(triton_red_fused__to_copy_add_amax_amin_clamp_mul_native_layer_norm_reciprocal_2)
        /*0020*/ 	.word	0x00000000


	//----- nvinfo : EIATTR_MIN_STACK_SIZE
	.align		4
.L_6:
        /*0024*/ 	.byte	0x04, 0x12
        /*0026*/ 	.short	(.L_8 - .L_7)
	.align		4
.L_7:
        /*0028*/ 	.word	index@(triton_red_fused__to_copy_add_amax_amin_clamp_mul_native_layer_norm_reciprocal_2)
        /*002c*/ 	.word	0x00000000
.L_8:


//--------------------- .nv.info.triton_red_fused__to_copy_add_amax_amin_clamp_mul_native_layer_norm_reciprocal_2 --------------------------
	.section	.nv.info.triton_red_fused__to_copy_add_amax_amin_clamp_mul_native_layer_norm_reciprocal_2,"",@"SHT_CUDA_INFO"
	.sectionflags	@""
	.align	4


	//----- nvinfo : EIATTR_CUDA_API_VERSION
	.align		4
        /*0000*/ 	.byte	0x04, 0x37
        /*0002*/ 	.short	(.L_10 - .L_9)
.L_9:
        /*0004*/ 	.word	0x0000007c


	//----- nvinfo : EIATTR_SW2861232_WAR
	.align		4
.L_10:
        /*0008*/ 	.byte	0x01, 0x35
	.zero		2


	//----- nvinfo : EIATTR_PARAM_CBANK
	.align		4
        /*000c*/ 	.byte	0x04, 0x0a
        /*000e*/ 	.short	(.L_12 - .L_11)
	.align		4
.L_11:
        /*0010*/ 	.word	index@(.nv.constant0.triton_red_fused__to_copy_add_amax_amin_clamp_mul_native_layer_norm_reciprocal_2)
        /*0014*/ 	.short	0x0160
        /*0016*/ 	.short	0x0078


	//----- nvinfo : EIATTR_CBANK_PARAM_SIZE
	.align		4
.L_12:
        /*0018*/ 	.byte	0x03, 0x19
        /*001a*/ 	.short	0x0078


	//----- nvinfo : EIATTR_KPARAM_INFO
	.align		4
        /*001c*/ 	.byte	0x04, 0x17
        /*001e*/ 	.short	(.L_14 - .L_13)
.L_13:
        /*0020*/ 	.word	0x00000000
        /*0024*/ 	.short	0x000f
        /*0026*/ 	.short	0x0070
        /*0028*/ 	.byte	0x00, 0xf4, 0x21, 0x00


	//----- nvinfo : EIATTR_KPARAM_INFO
	.align		4
.L_14:
        /*002c*/ 	.byte	0x04, 0x17
        /*002e*/ 	.short	(.L_16 - .L_15)
.L_15:
        /*0030*/ 	.word	0x00000000
        /*0034*/ 	.short	0x000e
        /*0036*/ 	.short	0x006c
        /*0038*/ 	.byte	0x00, 0xf0, 0x11, 0x00


	//----- nvinfo : EIATTR_KPARAM_INFO
	.align		4
.L_16:
        /*003c*/ 	.byte	0x04, 0x17
        /*003e*/ 	.short	(.L_18 - .L_17)
.L_17:
        /*0040*/ 	.word	0x00000000
        /*0044*/ 	.short	0x000d
        /*0046*/ 	.short	0x0068
        /*0048*/ 	.byte	0x00, 0xf0, 0x11, 0x00


	//----- nvinfo : EIATTR_KPARAM_INFO
	.align		4
.L_18:
        /*004c*/ 	.byte	0x04, 0x17
        /*004e*/ 	.short	(.L_20 - .L_19)
.L_19:
        /*0050*/ 	.word	0x00000000
        /*0054*/ 	.short	0x000c
        /*0056*/ 	.short	0x0060
        /*0058*/ 	.byte	0x00, 0xf4, 0x21, 0x00


	//----- nvinfo : EIATTR_KPARAM_INFO
	.align		4
.L_20:
        /*005c*/ 	.byte	0x04, 0x17
        /*005e*/ 	.short	(.L_22 - .L_21)
.L_21:
        /*0060*/ 	.word	0x00000000
        /*0064*/ 	.short	0x000b
        /*0066*/ 	.short	0x0058
        /*0068*/ 	.byte	0x00, 0xf4, 0x21, 0x00


	//----- nvinfo : EIATTR_KPARAM_INFO
	.align		4
.L_22:
        /*006c*/ 	.byte	0x04, 0x17
        /*006e*/ 	.short	(.L_24 - .L_23)
.L_23:
        /*0070*/ 	.word	0x00000000
        /*0074*/ 	.short	0x000a
        /*0076*/ 	.short	0x0050
        /*0078*/ 	.byte	0x00, 0xf4, 0x21, 0x00


	//----- nvinfo : EIATTR_KPARAM_INFO
	.align		4
.L_24:
        /*007c*/ 	.byte	0x04, 0x17
        /*007e*/ 	.short	(.L_26 - .L_25)
.L_25:
        /*0080*/ 	.word	0x00000000
        /*0084*/ 	.short	0x0009
        /*0086*/ 	.short	0x0048
        /*0088*/ 	.byte	0x00, 0xf4, 0x21, 0x00


	//----- nvinfo : EIATTR_KPARAM_INFO
	.align		4
.L_26:
        /*008c*/ 	.byte	0x04, 0x17
        /*008e*/ 	.short	(.L_28 - .L_27)
.L_27:
        /*0090*/ 	.word	0x00000000
        /*0094*/ 	.short	0x0008
        /*0096*/ 	.short	0x0040
        /*0098*/ 	.byte	0x00, 0xf4, 0x21, 0x00


	//----- nvinfo : EIATTR_KPARAM_INFO
	.align		4
.L_28:
        /*009c*/ 	.byte	0x04, 0x17
        /*009e*/ 	.short	(.L_30 - .L_29)
.L_29:
        /*00a0*/ 	.word	0x00000000
        /*00a4*/ 	.short	0x0007
        /*00a6*/ 	.short	0x0038
        /*00a8*/ 	.byte	0x00, 0xf4, 0x21, 0x00


	//----- nvinfo : EIATTR_KPARAM_INFO
	.align		4
.L_30:
        /*00ac*/ 	.byte	0x04, 0x17
        /*00ae*/ 	.short	(.L_32 - .L_31)
.L_31:
        /*00b0*/ 	.word	0x00000000
        /*00b4*/ 	.short	0x0006
        /*00b6*/ 	.short	0x0030
        /*00b8*/ 	.byte	0x00, 0xf4, 0x21, 0x00


	//----- nvinfo : EIATTR_KPARAM_INFO
	.align		4
.L_32:
        /*00bc*/ 	.byte	0x04, 0x17
        /*00be*/ 	.short	(.L_34 - .L_33)
.L_33:
        /*00c0*/ 	.word	0x00000000
        /*00c4*/ 	.short	0x0005
        /*00c6*/ 	.short	0x0028
        /*00c8*/ 	.byte	0x00, 0xf4, 0x21, 0x00


	//----- nvinfo : EIATTR_KPARAM_INFO
	.align		4
.L_34:
        /*00cc*/ 	.byte	0x04, 0x17
        /*00ce*/ 	.short	(.L_36 - .L_35)
.L_35:
        /*00d0*/ 	.word	0x00000000
        /*00d4*/ 	.short	0x0004
        /*00d6*/ 	.short	0x0020
        /*00d8*/ 	.byte	0x00, 0xf4, 0x21, 0x00


	//----- nvinfo : EIATTR_KPARAM_INFO
	.align		4
.L_36:
        /*00dc*/ 	.byte	0x04, 0x17
        /*00de*/ 	.short	(.L_38 - .L_37)
.L_37:
        /*00e0*/ 	.word	0x00000000
        /*00e4*/ 	.short	0x0003
        /*00e6*/ 	.short	0x0018
        /*00e8*/ 	.byte	0x00, 0xf4, 0x21, 0x00


	//----- nvinfo : EIATTR_KPARAM_INFO
	.align		4
.L_38:
        /*00ec*/ 	.byte	0x04, 0x17
        /*00ee*/ 	.short	(.L_40 - .L_39)
.L_39:
        /*00f0*/ 	.word	0x00000000
        /*00f4*/ 	.short	0x0002
        /*00f6*/ 	.short	0x0010
        /*00f8*/ 	.byte	0x00, 0xf4, 0x21, 0x00


	//----- nvinfo : EIATTR_KPARAM_INFO
	.align		4
.L_40:
        /*00fc*/ 	.byte	0x04, 0x17
        /*00fe*/ 	.short	(.L_42 - .L_41)
.L_41:
        /*0100*/ 	.word	0x00000000
        /*0104*/ 	.short	0x0001
        /*0106*/ 	.short	0x0008
        /*0108*/ 	.byte	0x00, 0xf4, 0x21, 0x00


	//----- nvinfo : EIATTR_KPARAM_INFO
	.align		4
.L_42:
        /*010c*/ 	.byte	0x04, 0x17
        /*010e*/ 	.short	(.L_44 - .L_43)
.L_43:
        /*0110*/ 	.word	0x00000000
        /*0114*/ 	.short	0x0000
        /*0116*/ 	.short	0x0000
        /*0118*/ 	.byte	0x00, 0xf4, 0x21, 0x00


	//----- nvinfo : EIATTR_MAXREG_COUNT
	.align		4
.L_44:
        /*011c*/ 	.byte	0x03, 0x1b
        /*011e*/ 	.short	0x00ff


	//----- nvinfo : EIATTR_COOP_GROUP_MASK_REGIDS
	.align		4
        /*0120*/ 	.byte	0x04, 0x29
        /*0122*/ 	.short	(.L_46 - .L_45)


	//   ....[0]....
.L_45:
        /*0124*/ 	.word	0xffffffff


	//   ....[1]....
        /*0128*/ 	.word	0xffffffff


	//   ....[2]....
        /*012c*/ 	.word	0xffffffff


	//   ....[3]....
        /*0130*/ 	.word	0xffffffff


	//   ....[4]....
        /*0134*/ 	.word	0xffffffff


	//   ....[5]....
        /*0138*/ 	.word	0xffffffff


	//   ....[6]....
        /*013c*/ 	.word	0xffffffff


	//   ....[7]....
        /*0140*/ 	.word	0xffffffff


	//   ....[8]....
        /*0144*/ 	.word	0xffffffff


	//   ....[9]....
        /*0148*/ 	.word	0xffffffff


	//----- nvinfo : EIATTR_COOP_GROUP_INSTR_OFFSETS
	.align		4
.L_46:
        /*014c*/ 	.byte	0x04, 0x28
        /*014e*/ 	.short	(.L_48 - .L_47)


	//   ....[0]....
.L_47:
        /*0150*/ 	.word	0x000010d0


	//   ....[1]....
        /*0154*/ 	.word	0x00001100


	//   ....[2]....
        /*0158*/ 	.word	0x00001140


	//   ....[3]....
        /*015c*/ 	.word	0x00001180


	//   ....[4]....
        /*0160*/ 	.word	0x000012e0


	//   ....[5]....
        /*0164*/ 	.word	0x00001300


	//   ....[6]....
        /*0168*/ 	.word	0x000016c0


	//   ....[7]....
        /*016c*/ 	.word	0x000016f0


	//   ....[8]....
        /*0170*/ 	.word	0x00001750


	//   ....[9]....
        /*0174*/ 	.word	0x00001790


	//----- nvinfo : EIATTR_EXIT_INSTR_OFFSETS
	.align		4
.L_48:
        /*0178*/ 	.byte	0x04, 0x1c
        /*017a*/ 	.short	(.L_50 - .L_49)


	//   ....[0]....
.L_49:
        /*017c*/ 	.word	0x00001ce0


	//----- nvinfo : EIATTR_REQNTID
	.align		4
.L_50:
        /*0180*/ 	.byte	0x04, 0x10
        /*0182*/ 	.short	(.L_52 - .L_51)
.L_51:
        /*0184*/ 	.word	0x00000100
        /*0188*/ 	.word	0x00000001
        /*018c*/ 	.word	0x00000001


	//----- nvinfo : EIATTR_CRS_STACK_SIZE
	.align		4
.L_52:
        /*0190*/ 	.byte	0x04, 0x1e
        /*0192*/ 	.short	(.L_54 - .L_53)
.L_53:
        /*0194*/ 	.word	0x00000000
.L_54:


//--------------------- .nv.callgraph             --------------------------
	.section	.nv.callgraph,"",@"SHT_CUDA_CALLGRAPH"
	.align	4
	.sectionentsize	8
	.align		4
        /*0000*/ 	.word	0x00000000
	.align		4
        /*0004*/ 	.word	0xffffffff
	.align		4
        /*0008*/ 	.word	0x00000000
	.align		4
        /*000c*/ 	.word	0xfffffffe
	.align		4
        /*0010*/ 	.word	0x00000000
	.align		4
        /*0014*/ 	.word	0xfffffffd
	.align		4
        /*0018*/ 	.word	0x00000000
	.align		4
        /*001c*/ 	.word	0xfffffffc


//--------------------- .nv.rel.action            --------------------------
	.section	.nv.rel.action,"",@"SHT_CUDA_RELOCINFO"
	.align	8
	.sectionentsize	8
        /*0000*/ 	.byte	0x73, 0x00, 0x00, 0x00, 0x00, 0x00, 0x00, 0x00, 0x00, 0x00, 0x00, 0x11, 0x25, 0x00, 0x05, 0x36


//--------------------- .nv.constant4             --------------------------
	.section	.nv.constant4,"a",@progbits
	.align	8
	.align		8
.nv.constant4:
        /*0000*/ 	.dword	_$_str


//--------------------- .nv.constant0.triton_red_fused__to_copy_add_amax_amin_clamp_mul_native_layer_norm_reciprocal_2 --------------------------
	.section	.nv.constant0.triton_red_fused__to_copy_add_amax_amin_clamp_mul_native_layer_norm_reciprocal_2,"a",@progbits
	.sectionflags	@""
	.align	4
.nv.constant0.triton_red_fused__to_copy_add_amax_amin_clamp_mul_native_layer_norm_reciprocal_2:
	.zero		472


//--------------------- .text.triton_red_fused__to_copy_add_amax_amin_clamp_mul_native_layer_norm_reciprocal_2 --------------------------
	.section	.text.triton_red_fused__to_copy_add_amax_amin_clamp_mul_native_layer_norm_reciprocal_2,"ax",@progbits
	.sectionflags	@"SHF_BARRIERS=1"
	.sectioninfo	@"SHI_REGISTERS=39"
	.align	128
        .global         triton_red_fused__to_copy_add_amax_amin_clamp_mul_native_layer_norm_reciprocal_2
        .type           triton_red_fused__to_copy_add_amax_amin_clamp_mul_native_layer_norm_reciprocal_2,@function
        .size           triton_red_fused__to_copy_add_amax_amin_clamp_mul_native_layer_norm_reciprocal_2,(.L_x_6 - triton_red_fused__to_copy_add_amax_amin_clamp_mul_native_layer_norm_reciprocal_2)
        .other          triton_red_fused__to_copy_add_amax_amin_clamp_mul_native_layer_norm_reciprocal_2,@"STO_CUDA_ENTRY STV_DEFAULT"
triton_red_fused__to_copy_add_amax_amin_clamp_mul_native_layer_norm_reciprocal_2:
.text.triton_red_fused__to_copy_add_amax_amin_clamp_mul_native_layer_norm_reciprocal_2:
[----:B------:R-:W-:Y:S02]  /*0000*/  MOV R1, c[0x0][0x28] ;  /* 0x00000a0000017a02 */ /* 0x000fe40000000f00 */
[----:B------:R-:W0:Y:S01]  /*0010*/  S2R R0, SR_TID.X ;  /* 0x0000000000007919 */ /* 0x000e220000002100 */
[----:B------:R-:W-:Y:S01]  /*0020*/  ULDC.64 UR4, c[0x0][0x118] ;  /* 0x0000460000047ab9 */ /* 0x000fe20000000a00 */
[----:B------:R-:W-:Y:S02]  /*0030*/  BSSY B0, `(.L_x_0) ;  /* 0x0000109000007945 */ /* 0x000fe40003800000 */
[----:B------:R-:W1:Y:S01]  /*0040*/  S2R R5, SR_CTAID.X ;  /* 0x0000000000057919 */ /* 0x000e620000002500 */
[----:B0-----:R-:W-:Y:S02]  /*0050*/  SHF.R.U32.HI R10, RZ, 0x2, R0 ;  /* 0x00000002ff0a7819 */ /* 0x001fe40000011600 */
[----:B------:R-:W-:Y:S02]  /*0060*/  LOP3.LUT R12, R0, 0x3, RZ, 0xc0, !PT ;  /* 0x00000003000c7812 */ /* 0x000fe400078ec0ff */
[----:B-1----:R-:W-:Y:S02]  /*0070*/  SHF.L.U32 R11, R5, 0x6, RZ ;  /* 0x00000006050b7819 */ /* 0x002fe400000006ff */
[----:B------:R-:W-:-:S02]  /*0080*/  SGXT.U32 R10, R10, 0x6 ;  /* 0x000000060a0a781a */ /* 0x000fc40000000000 */
[----:B------:R-:W-:Y:S02]  /*0090*/  LOP3.LUT R13, R0, 0x3f, RZ, 0xc0, !PT ;  /* 0x0000003f000d7812 */ /* 0x000fe400078ec0ff */
[----:B------:R-:W-:-:S04]  /*00a0*/  LOP3.LUT R3, R10, R11, RZ, 0xfc, !PT ;  /* 0x0000000b0a037212 */ /* 0x000fc800078efcff */
[----:B------:R-:W-:-:S13]  /*00b0*/  ISETP.GE.AND P1, PT, R3, 0x200, PT ;  /* 0x000002000300780c */ /* 0x000fda0003f26270 */
[----:B------:R-:W-:Y:S01]  /*00c0*/  @P1 LEA R17, R5, R10, 0x6 ;  /* 0x0000000a05111211 */ /* 0x000fe200078e30ff */
[----:B------:R-:W-:Y:S01]  /*00d0*/  @P1 CS2R R20, SRZ ;  /* 0x0000000000141805 */ /* 0x000fe2000001ff00 */
[----:B------:R-:W-:-:S03]  /*00e0*/  @P1 MOV R26, RZ ;  /* 0x000000ff001a1202 */ /* 0x000fc60000000f00 */
[----:B------:R-:W-:Y:S01]  /*00f0*/  @P1 IMAD R17, R17, 0xc00, R12 ;  /* 0x00000c0011111824 */ /* 0x000fe200078e020c */
[----:B------:R-:W-:Y:S05]  /*0100*/  @P1 BRA `(.L_x_1) ;  /* 0x00000fb000001947 */ /* 0x000fea0003800000 */
[----:B------:R-:W-:Y:S02]  /*0110*/  IMAD.MOV.U32 R16, RZ, RZ, 0x2 ;  /* 0x00000002ff107424 */ /* 0x000fe400078e00ff */
[----:B------:R-:W-:-:S04]  /*0120*/  IMAD R3, R3, 0xc00, R12 ;  /* 0x00000c0003037824 */ /* 0x000fc800078e020c */
[----:B------:R-:W-:-:S06]  /*0130*/  IMAD.WIDE R2, R3, R16, c[0x0][0x160] ;  /* 0x0000580003027625 */ /* 0x000fcc00078e0210 */
[----:B------:R-:W2:Y:S01]  /*0140*/  LDG.E.EL.U16 R2, [R2.64] ;  /* 0x0000000402027981 */ /* 0x000ea2000c2e1500 */
[----:B------:R-:W-:Y:S01]  /*0150*/  LEA R17, R5, R10, 0x6 ;  /* 0x0000000a05117211 */ /* 0x000fe200078e30ff */
[----:B------:R-:W-:Y:S01]  /*0160*/  IMAD.MOV.U32 R22, RZ, RZ, RZ ;  /* 0x000000ffff167224 */ /* 0x000fe200078e00ff */
[----:B------:R-:W-:Y:S02]  /*0170*/  MOV R21, RZ ;  /* 0x000000ff00157202 */ /* 0x000fe40000000f00 */
[----:B------:R-:W-:Y:S01]  /*0180*/  MOV R26, 0x3f800000 ;  /* 0x3f800000001a7802 */ /* 0x000fe20000000f00 */
[----:B------:R-:W-:Y:S01]  /*0190*/  IMAD R17, R17, 0xc00, R12 ;  /* 0x00000c0011117824 */ /* 0x000fe200078e020c */
[----:B------:R-:W-:-:S04]  /*01a0*/  MOV R14, RZ ;  /* 0x000000ff000e7202 */ /* 0x000fc80000000f00 */
[----:B------:R-:W-:Y:S02]  /*01b0*/  IADD3 R15, R17, 0x4, RZ ;  /* 0x00000004110f7810 */ /* 0x000fe40007ffe0ff */
[----:B--2---:R-:W-:Y:S02]  /*01c0*/  SHF.L.U32 R20, R2, 0x10, RZ ;  /* 0x0000001002147819 */ /* 0x004fe400000006ff */
.L_x_2:
[----:B------:R-:W-:-:S05]  /*01d0*/  IADD3 R3, R15, R22, RZ ;  /* 0x000000160f037210 */ /* 0x000fca0007ffe0ff */
[----:B------:R-:W-:-:S05]  /*01e0*/  IMAD.WIDE R2, R3, R16, c[0x0][0x160] ;  /* 0x0000580003027625 */ /* 0x000fca00078e0210 */
[----:B------:R0:W2:Y:S01]  /*01f0*/  LDG.E.EL.U16 R25, [R2.64] ;  /* 0x0000000402197981 */ /* 0x0000a2000c2e1500 */
[----:B------:R-:W-:-:S05]  /*0200*/  IADD3 R5, R15, 0x4, R22 ;  /* 0x000000040f057810 */ /* 0x000fca0007ffe016 */
[----:B------:R-:W-:-:S05]  /*0210*/  IMAD.WIDE R4, R5, R16, c[0x0][0x160] ;  /* 0x0000580005047625 */ /* 0x000fca00078e0210 */
[----:B------:R1:W3:Y:S01]  /*0220*/  LDG.E.EL.U16 R18, [R4.64] ;  /* 0x0000000404127981 */ /* 0x0002e2000c2e1500 */
[----:B------:R-:W-:-:S05]  /*0230*/  IADD3 R7, R15, 0x8, R22 ;  /* 0x000000080f077810 */ /* 0x000fca0007ffe016 */
[----:B------:R-:W-:-:S05]  /*0240*/  IMAD.WIDE R6, R7, R16, c[0x0][0x160] ;  /* 0x0000580007067625 */ /* 0x000fca00078e0210 */
[----:B------:R4:W5:Y:S01]  /*0250*/  LDG.E.EL.U16 R23, [R6.64] ;  /* 0x0000000406177981 */ /* 0x000962000c2e1500 */
[----:B------:R-:W-:-:S05]  /*0260*/  IADD3 R9, R15, 0xc, R22 ;  /* 0x0000000c0f097810 */ /* 0x000fca0007ffe016 */
[----:B------:R-:W-:-:S05]  /*0270*/  IMAD.WIDE R8, R9, R16, c[0x0][0x160] ;  /* 0x0000580009087625 */ /* 0x000fca00078e0210 */
[----:B------:R0:W5:Y:S01]  /*0280*/  LDG.E.EL.U16 R24, [R8.64] ;  /* 0x0000000408187981 */ /* 0x000162000c2e1500 */
[----:B------:R-:W-:-:S05]  /*0290*/  IADD3 R31, R15, 0x10, R22 ;  /* 0x000000100f1f7810 */ /* 0x000fca0007ffe016 */
[----:B------:R-:W-:-:S05]  /*02a0*/  IMAD.WIDE R30, R31, R16, c[0x0][0x160] ;  /* 0x000058001f1e7625 */ /* 0x000fca00078e0210 */
[----:B------:R1:W5:Y:S01]  /*02b0*/  LDG.E.EL.U16 R19, [R30.64] ;  /* 0x000000041e137981 */ /* 0x000362000c2e1500 */
[----:B0-----:R-:W-:-:S05]  /*02c0*/  IADD3 R3, R15, 0x14, R22 ;  /* 0x000000140f037810 */ /* 0x001fca0007ffe016 */
[----:B------:R-:W-:-:S05]  /*02d0*/  IMAD.WIDE R2, R3, R16, c[0x0][0x160] ;  /* 0x0000580003027625 */ /* 0x000fca00078e0210 */
[----:B------:R0:W5:Y:S01]  /*02e0*/  LDG.E.EL.U16 R27, [R2.64] ;  /* 0x00000004021b7981 */ /* 0x000162000c2e1500 */
[----:B-1----:R-:W-:-:S05]  /*02f0*/  IADD3 R5, R15, 0x18, R22 ;  /* 0x000000180f057810 */ /* 0x002fca0007ffe016 */
[----:B------:R-:W-:-:S05]  /*0300*/  IMAD.WIDE R4, R5, R16, c[0x0][0x160] ;  /* 0x0000580005047625 */ /* 0x000fca00078e0210 */
[----:B------:R1:W5:Y:S01]  /*0310*/  LDG.E.EL.U16 R28, [R4.64] ;  /* 0x00000004041c7981 */ /* 0x000362000c2e1500 */
[----:B----4-:R-:W-:-:S05]  /*0320*/  IADD3 R7, R15, 0x1c, R22 ;  /* 0x0000001c0f077810 */ /* 0x010fca0007ffe016 */
[----:B------:R-:W-:-:S05]  /*0330*/  IMAD.WIDE R6, R7, R16, c[0x0][0x160] ;  /* 0x0000580007067625 */ /* 0x000fca00078e0210 */
[----:B------:R4:W5:Y:S01]  /*0340*/  LDG.E.EL.U16 R29, [R6.64] ;  /* 0x00000004061d7981 */ /* 0x000962000c2e1500 */
[----:B------:R-:W-:-:S05]  /*0350*/  IADD3 R9, R15, 0x20, R22 ;  /* 0x000000200f097810 */ /* 0x000fca0007ffe016 */
[----:B------:R-:W-:-:S05]  /*0360*/  IMAD.WIDE R8, R9, R16, c[0x0][0x160] ;  /* 0x0000580009087625 */ /* 0x000fca00078e0210 */
[----:B------:R1:W5:Y:S01]  /*0370*/  LDG.E.EL.U16 R30, [R8.64] ;  /* 0x00000004081e7981 */ /* 0x000362000c2e1500 */
[----:B------:R-:W-:-:S05]  /*0380*/  IADD3 R31, R15, 0x24, R22 ;  /* 0x000000240f1f7810 */ /* 0x000fca0007ffe016 */
[----:B0-----:R-:W-:-:S06]  /*0390*/  IMAD.WIDE R2, R31, R16, c[0x0][0x160] ;  /* 0x000058001f027625 */ /* 0x001fcc00078e0210 */
[----:B------:R0:W5:Y:S01]  /*03a0*/  LDG.E.EL.U16 R2, [R2.64] ;  /* 0x0000000402027981 */ /* 0x000162000c2e1500 */
[----:B------:R-:W-:-:S05]  /*03b0*/  IADD3 R31, R15, 0x28, R22 ;  /* 0x000000280f1f7810 */ /* 0x000fca0007ffe016 */
[----:B-1----:R-:W-:-:S06]  /*03c0*/  IMAD.WIDE R4, R31, R16, c[0x0][0x160] ;  /* 0x000058001f047625 */ /* 0x002fcc00078e0210 */
[----:B------:R1:W5:Y:S01]  /*03d0*/  LDG.E.EL.U16 R4, [R4.64] ;  /* 0x0000000404047981 */ /* 0x000362000c2e1500 */
[----:B------:R-:W-:-:S05]  /*03e0*/  IADD3 R31, R15, 0x2c, R22 ;  /* 0x0000002c0f1f7810 */ /* 0x000fca0007ffe016 */
[----:B----4-:R-:W-:-:S06]  /*03f0*/  IMAD.WIDE R6, R31, R16, c[0x0][0x160] ;  /* 0x000058001f067625 */ /* 0x010fcc00078e0210 */
[----:B------:R4:W5:Y:S01]  /*0400*/  LDG.E.EL.U16 R6, [R6.64] ;  /* 0x0000000406067981 */ /* 0x000962000c2e1500 */
[----:B------:R-:W-:Y:S01]  /*0410*/  IADD3 R9, R15, 0x30, R22 ;  /* 0x000000300f097810 */ /* 0x000fe20007ffe016 */
[----:B------:R-:W-:-:S04]  /*0420*/  FADD R26, R26, 1 ;  /* 0x3f8000001a1a7421 */ /* 0x000fc80000000000 */
[----:B------:R-:W-:Y:S01]  /*0430*/  IMAD.WIDE R8, R9, R16, c[0x0][0x160] ;  /* 0x0000580009087625 */ /* 0x000fe200078e0210 */
[C---:B------:R-:W-:Y:S01]  /*0440*/  FSETP.GEU.AND P2, PT, |R26|.reuse, 1.175494350822287508e-38, PT ;  /* 0x008000001a00780b */ /* 0x040fe20003f4e200 */
[C---:B0-----:R-:W-:Y:S01]  /*0450*/  FMUL R3, R26.reuse, 0.25 ;  /* 0x3e8000001a037820 */ /* 0x041fe20000400000 */
[----:B------:R-:W-:-:S03]  /*0460*/  FSETP.GT.AND P0, PT, |R26|, 8.50705917302346158658e+37, PT ;  /* 0x7e8000001a00780b */ /* 0x000fc60003f04200 */
[----:B------:R0:W5:Y:S01]  /*0470*/  LDG.E.EL.U16 R8, [R8.64] ;  /* 0x0000000408087981 */ /* 0x000162000c2e1500 */
[----:B-1----:R-:W-:Y:S01]  /*0480*/  FSEL R5, R3, R26, P0 ;  /* 0x0000001a03057208 */ /* 0x002fe20000000000 */
[----:B------:R-:W-:-:S05]  /*0490*/  FADD R26, R26, 1 ;  /* 0x3f8000001a1a7421 */ /* 0x000fca0000000000 */
[----:B------:R-:W-:Y:S01]  /*04a0*/  FSETP.GEU.AND P3, PT, |R26|, 1.175494350822287508e-38, PT ;  /* 0x008000001a00780b */ /* 0x000fe20003f6e200 */
[----:B------:R-:W-:-:S06]  /*04b0*/  @!P2 FMUL R5, R5, 16777216 ;  /* 0x4b8000000505a820 */ /* 0x000fcc0000400000 */
[----:B------:R-:W1:Y:S01]  /*04c0*/  MUFU.RCP R5, R5 ;  /* 0x0000000500057308 */ /* 0x000e620000001000 */
[----:B--2---:R-:W-:Y:S01]  /*04d0*/  IMAD.U32 R3, R25, 0x10000, RZ ;  /* 0x0001000019037824 */ /* 0x004fe200078e00ff */
[----:B------:R-:W-:-:S03]  /*04e0*/  FMUL R25, R26, 0.25 ;  /* 0x3e8000001a197820 */ /* 0x000fc60000400000 */
[----:B------:R-:W-:-:S04]  /*04f0*/  FADD R32, R3, -R20 ;  /* 0x8000001403207221 */ /* 0x000fc80000000000 */
[----:B----4-:R-:W-:Y:S01]  /*0500*/  FMUL R7, R32, 0.25 ;  /* 0x3e80000020077820 */ /* 0x010fe20000400000 */
[----:B---3--:R-:W-:-:S04]  /*0510*/  SHF.L.U32 R18, R18, 0x10, RZ ;  /* 0x0000001012127819 */ /* 0x008fc800000006ff */
[----:B------:R-:W-:Y:S02]  /*0520*/  FSEL R7, R7, R32, P0 ;  /* 0x0000002007077208 */ /* 0x000fe40000000000 */
[----:B------:R-:W-:-:S03]  /*0530*/  FSETP.GT.AND P0, PT, |R26|, 8.50705917302346158658e+37, PT ;  /* 0x7e8000001a00780b */ /* 0x000fc60003f04200 */
[----:B------:R-:W-:Y:S01]  /*0540*/  @!P2 FMUL R7, R7, 16777216 ;  /* 0x4b8000000707a820 */ /* 0x000fe20000400000 */
[----:B------:R-:W-:-:S03]  /*0550*/  FSEL R31, R25, R26, P0 ;  /* 0x0000001a191f7208 */ /* 0x000fc60000000000 */
[----:B-1----:R-:W-:Y:S01]  /*0560*/  FFMA R20, R5, R7, R20 ;  /* 0x0000000705147223 */ /* 0x002fe20000000014 */
[----:B------:R-:W-:Y:S01]  /*0570*/  FADD R5, R26, 1 ;  /* 0x3f8000001a057421 */ /* 0x000fe20000000000 */
[----:B------:R-:W-:Y:S01]  /*0580*/  @!P3 FMUL R31, R31, 16777216 ;  /* 0x4b8000001f1fb820 */ /* 0x000fe20000400000 */
[----:B-----5:R-:W-:Y:S01]  /*0590*/  SHF.L.U32 R25, R23, 0x10, RZ ;  /* 0x0000001017197819 */ /* 0x020fe200000006ff */
[----:B------:R-:W-:Y:S01]  /*05a0*/  FADD R7, -R20, R18 ;  /* 0x0000001214077221 */ /* 0x000fe20000000100 */
[C---:B------:R-:W-:Y:S01]  /*05b0*/  FMUL R34, R5.reuse, 0.25 ;  /* 0x3e80000005227820 */ /* 0x040fe20000400000 */
[----:B0-----:R-:W0:Y:S01]  /*05c0*/  MUFU.RCP R9, R31 ;  /* 0x0000001f00097308 */ /* 0x001e220000001000 */
[----:B------:R-:W-:Y:S01]  /*05d0*/  FSETP.GEU.AND P2, PT, |R5|, 1.175494350822287508e-38, PT ;  /* 0x008000000500780b */ /* 0x000fe20003f4e200 */
[----:B------:R-:W-:Y:S01]  /*05e0*/  FMUL R26, R7, 0.25 ;  /* 0x3e800000071a7820 */ /* 0x000fe20000400000 */
[----:B------:R-:W-:-:S04]  /*05f0*/  SHF.L.U32 R24, R24, 0x10, RZ ;  /* 0x0000001018187819 */ /* 0x000fc800000006ff */
[----:B------:R-:W-:Y:S02]  /*0600*/  FSEL R26, R26, R7, P0 ;  /* 0x000000071a1a7208 */ /* 0x000fe40000000000 */
[----:B------:R-:W-:-:S03]  /*0610*/  FSETP.GT.AND P0, PT, |R5|, 8.50705917302346158658e+37, PT ;  /* 0x7e8000000500780b */ /* 0x000fc60003f04200 */
[----:B------:R-:W-:Y:S01]  /*0620*/  @!P3 FMUL R26, R26, 16777216 ;  /* 0x4b8000001a1ab820 */ /* 0x000fe20000400000 */
[----:B------:R-:W-:Y:S01]  /*0630*/  FSEL R34, R34, R5, P0 ;  /* 0x0000000522227208 */ /* 0x000fe20000000000 */
[----:B------:R-:W-:Y:S02]  /*0640*/  FADD R5, R5, 1 ;  /* 0x3f80000005057421 */ /* 0x000fe40000000000 */
[--C-:B0-----:R-:W-:Y:S01]  /*0650*/  FFMA R9, R9, R26, R20.reuse ;  /* 0x0000001a09097223 */ /* 0x101fe20000000014 */
[----:B------:R-:W-:Y:S01]  /*0660*/  FADD R20, R3, -R20 ;  /* 0x8000001403147221 */ /* 0x000fe20000000000 */
[----:B------:R-:W-:Y:S01]  /*0670*/  @!P2 FMUL R34, R34, 16777216 ;  /* 0x4b8000002222a820 */ /* 0x000fe20000400000 */
[----:B------:R-:W-:Y:S01]  /*0680*/  FSETP.GEU.AND P3, PT, |R5|, 1.175494350822287508e-38, PT ;  /* 0x008000000500780b */ /* 0x000fe20003f6e200 */
[----:B------:R-:W-:Y:S01]  /*0690*/  FADD R23, -R9, R25 ;  /* 0x0000001909177221 */ /* 0x000fe20000000100 */
[----:B------:R-:W-:Y:S01]  /*06a0*/  FMUL R31, R5, 0.25 ;  /* 0x3e800000051f7820 */ /* 0x000fe20000400000 */
[----:B------:R-:W0:Y:S01]  /*06b0*/  MUFU.RCP R26, R34 ;  /* 0x00000022001a7308 */ /* 0x000e220000001000 */
[----:B------:R-:W-:Y:S01]  /*06c0*/  FFMA R32, R32, R20, R21 ;  /* 0x0000001420207223 */ /* 0x000fe20000000015 */
[----:B------:R-:W-:Y:S01]  /*06d0*/  FMUL R36, R23, 0.25 ;  /* 0x3e80000017247820 */ /* 0x000fe20000400000 */
[----:B------:R-:W-:Y:S01]  /*06e0*/  FADD R20, R5, 1 ;  /* 0x3f80000005147421 */ /* 0x000fe20000000000 */
[----:B------:R-:W-:Y:S01]  /*06f0*/  IMAD.U32 R19, R19, 0x10000, RZ ;  /* 0x0001000013137824 */ /* 0x000fe200078e00ff */
[----:B------:R-:W-:-:S02]  /*0700*/  SHF.L.U32 R27, R27, 0x10, RZ ;  /* 0x000000101b1b7819 */ /* 0x000fc400000006ff */
[----:B------:R-:W-:Y:S02]  /*0710*/  FSEL R36, R36, R23, P0 ;  /* 0x0000001724247208 */ /* 0x000fe40000000000 */
[----:B------:R-:W-:-:S03]  /*0720*/  FSETP.GT.AND P0, PT, |R5|, 8.50705917302346158658e+37, PT ;  /* 0x7e8000000500780b */ /* 0x000fc60003f04200 */
[----:B------:R-:W-:Y:S01]  /*0730*/  @!P2 FMUL R36, R36, 16777216 ;  /* 0x4b8000002424a820 */ /* 0x000fe20000400000 */
[----:B------:R-:W-:Y:S01]  /*0740*/  FSEL R31, R31, R5, P0 ;  /* 0x000000051f1f7208 */ /* 0x000fe20000000000 */
[C---:B------:R-:W-:Y:S01]  /*0750*/  FMUL R5, R20.reuse, 0.25 ;  /* 0x3e80000014057820 */ /* 0x040fe20000400000 */
[----:B------:R-:W-:Y:S01]  /*0760*/  FSETP.GEU.AND P2, PT, |R20|, 1.175494350822287508e-38, PT ;  /* 0x008000001400780b */ /* 0x000fe20003f4e200 */
[--C-:B0-----:R-:W-:Y:S01]  /*0770*/  FFMA R26, R26, R36, R9.reuse ;  /* 0x000000241a1a7223 */ /* 0x101fe20000000009 */
[----:B------:R-:W-:Y:S01]  /*0780*/  FADD R9, R18, -R9 ;  /* 0x8000000912097221 */ /* 0x000fe20000000000 */
[----:B------:R-:W-:Y:S02]  /*0790*/  @!P3 FMUL R31, R31, 16777216 ;  /* 0x4b8000001f1fb820 */ /* 0x000fe40000400000 */
[----:B------:R-:W-:Y:S01]  /*07a0*/  FADD R3, -R26, R24 ;  /* 0x000000181a037221 */ /* 0x000fe20000000100 */
[----:B------:R-:W-:Y:S01]  /*07b0*/  FFMA R32, R7, R9, R32 ;  /* 0x0000000907207223 */ /* 0x000fe20000000020 */
[----:B------:R-:W0:Y:S02]  /*07c0*/  MUFU.RCP R21, R31 ;  /* 0x0000001f00157308 */ /* 0x000e240000001000 */
        /* <DEDUP_REMOVED lines=10> */
[C---:B------:R-:W-:Y:S01]  /*0870*/  FSETP.GEU.AND P3, PT, |R20|.reuse, 1.175494350822287508e-38, PT ;  /* 0x008000001400780b */ /* 0x040fe20003f6e200 */
[----:B------:R-:W-:Y:S01]  /*0880*/  FADD R5, -R21, R19 ;  /* 0x0000001315057221 */ /* 0x000fe20000000100 */
[----:B------:R-:W-:Y:S01]  /*0890*/  FMUL R31, R20, 0.25 ;  /* 0x3e800000141f7820 */ /* 0x000fe20000400000 */
[----:B------:R-:W0:Y:S01]  /*08a0*/  MUFU.RCP R18, R33 ;  /* 0x0000002100127308 */ /* 0x000e220000001000 */
[----:B------:R-:W-:Y:S01]  /*08b0*/  FFMA R32, R23, R26, R32 ;  /* 0x0000001a17207223 */ /* 0x000fe20000000020 */
[----:B------:R-:W-:-:S05]  /*08c0*/  FMUL R34, R5, 0.25 ;  /* 0x3e80000005227820 */ /* 0x000fca0000400000 */
[----:B------:R-:W-:Y:S02]  /*08d0*/  FSEL R34, R34, R5, P0 ;  /* 0x0000000522227208 */ /* 0x000fe40000000000 */
[----:B------:R-:W-:-:S03]  /*08e0*/  FSETP.GT.AND P0, PT, |R20|, 8.50705917302346158658e+37, PT ;  /* 0x7e8000001400780b */ /* 0x000fc60003f04200 */
[----:B------:R-:W-:-:S04]  /*08f0*/  @!P2 FMUL R34, R34, 16777216 ;  /* 0x4b8000002222a820 */ /* 0x000fc80000400000 */
[----:B0-----:R-:W-:Y:S01]  /*0900*/  FFMA R18, R18, R34, R21 ;  /* 0x0000002212127223 */ /* 0x001fe20000000015 */
[----:B------:R-:W-:Y:S01]  /*0910*/  FSEL R34, R31, R20, P0 ;  /* 0x000000141f227208 */ /* 0x000fe20000000000 */
[----:B------:R-:W-:Y:S02]  /*0920*/  FADD R31, R20, 1 ;  /* 0x3f800000141f7421 */ /* 0x000fe40000000000 */
[----:B------:R-:W-:Y:S02]  /*0930*/  FADD R7, -R18, R27 ;  /* 0x0000001b12077221 */ /* 0x000fe40000000100 */
[----:B------:R-:W-:Y:S01]  /*0940*/  @!P3 FMUL R34, R34, 16777216 ;  /* 0x4b8000002222b820 */ /* 0x000fe20000400000 */
[----:B------:R-:W-:Y:S01]  /*0950*/  FSETP.GEU.AND P2, PT, |R31|, 1.175494350822287508e-38, PT ;  /* 0x008000001f00780b */ /* 0x000fe20003f4e200 */
[----:B------:R-:W-:Y:S02]  /*0960*/  FMUL R36, R7, 0.25 ;  /* 0x3e80000007247820 */ /* 0x000fe40000400000 */
[----:B------:R-:W0:Y:S03]  /*0970*/  MUFU.RCP R9, R34 ;  /* 0x0000002200097308 */ /* 0x000e260000001000 */
[----:B------:R-:W-:Y:S01]  /*0980*/  FSEL R20, R36, R7, P0 ;  /* 0x0000000724147208 */ /* 0x000fe20000000000 */
[C---:B------:R-:W-:Y:S01]  /*0990*/  FMUL R36, R31.reuse, 0.25 ;  /* 0x3e8000001f247820 */ /* 0x040fe20000400000 */
[----:B------:R-:W-:-:S03]  /*09a0*/  FSETP.GT.AND P0, PT, |R31|, 8.50705917302346158658e+37, PT ;  /* 0x7e8000001f00780b */ /* 0x000fc60003f04200 */
[----:B------:R-:W-:Y:S01]  /*09b0*/  @!P3 FMUL R20, R20, 16777216 ;  /* 0x4b8000001414b820 */ /* 0x000fe20000400000 */
[----:B------:R-:W-:Y:S01]  /*09c0*/  FSEL R36, R36, R31, P0 ;  /* 0x0000001f24247208 */ /* 0x000fe20000000000 */
[----:B------:R-:W-:-:S04]  /*09d0*/  FADD R31, R31, 1 ;  /* 0x3f8000001f1f7421 */ /* 0x000fc80000000000 */
[----:B------:R-:W-:Y:S01]  /*09e0*/  @!P2 FMUL R36, R36, 16777216 ;  /* 0x4b8000002424a820 */ /* 0x000fe20000400000 */
[----:B------:R-:W-:Y:S01]  /*09f0*/  FSETP.GEU.AND P3, PT, |R31|, 1.175494350822287508e-38, PT ;  /* 0x008000001f00780b */ /* 0x000fe20003f6e200 */
[--C-:B0-----:R-:W-:Y:S01]  /*0a00*/  FFMA R20, R9, R20, R18.reuse ;  /* 0x0000001409147223 */ /* 0x101fe20000000012 */
[----:B------:R-:W-:Y:S01]  /*0a10*/  SHF.L.U32 R9, R28, 0x10, RZ ;  /* 0x000000101c097819 */ /* 0x000fe200000006ff */
[----:B------:R-:W0:Y:S01]  /*0a20*/  MUFU.RCP R23, R36 ;  /* 0x0000002400177308 */ /* 0x000e220000001000 */
[----:B------:R-:W-:Y:S01]  /*0a30*/  FMUL R34, R31, 0.25 ;  /* 0x3e8000001f227820 */ /* 0x000fe20000400000 */
[----:B------:R-:W-:Y:S02]  /*0a40*/  FADD R18, R19, -R18 ;  /* 0x8000001213127221 */ /* 0x000fe40000000000 */
[----:B------:R-:W-:-:S04]  /*0a50*/  FADD R25, -R20, R9 ;  /* 0x0000000914197221 */ /* 0x000fc80000000100 */
[----:B------:R-:W-:-:S05]  /*0a60*/  FMUL R26, R25, 0.25 ;  /* 0x3e800000191a7820 */ /* 0x000fca0000400000 */
[----:B------:R-:W-:Y:S02]  /*0a70*/  FSEL R26, R26, R25, P0 ;  /* 0x000000191a1a7208 */ /* 0x000fe40000000000 */
[----:B------:R-:W-:-:S03]  /*0a80*/  FSETP.GT.AND P0, PT, |R31|, 8.50705917302346158658e+37, PT ;  /* 0x7e8000001f00780b */ /* 0x000fc60003f04200 */
[----:B------:R-:W-:Y:S01]  /*0a90*/  @!P2 FMUL R26, R26, 16777216 ;  /* 0x4b8000001a1aa820 */ /* 0x000fe20000400000 */
[----:B------:R-:W-:Y:S01]  /*0aa0*/  FSEL R34, R34, R31, P0 ;  /* 0x0000001f22227208 */ /* 0x000fe20000000000 */
[----:B------:R-:W-:Y:S02]  /*0ab0*/  FADD R31, R31, 1 ;  /* 0x3f8000001f1f7421 */ /* 0x000fe40000000000 */
[----:B0-----:R-:W-:Y:S01]  /*0ac0*/  FFMA R28, R23, R26, R20 ;  /* 0x0000001a171c7223 */ /* 0x001fe20000000014 */
[----:B------:R-:W-:Y:S01]  /*0ad0*/  FADD R26, R24, -R21 ;  /* 0x80000015181a7221 */ /* 0x000fe20000000000 */
[----:B------:R-:W-:Y:S01]  /*0ae0*/  @!P3 FMUL R34, R34, 16777216 ;  /* 0x4b8000002222b820 */ /* 0x000fe20000400000 */
[C---:B------:R-:W-:Y:S01]  /*0af0*/  FSETP.GEU.AND P2, PT, |R31|.reuse, 1.175494350822287508e-38, PT ;  /* 0x008000001f00780b */ /* 0x040fe20003f4e200 */
[----:B------:R-:W-:Y:S01]  /*0b00*/  FADD R23, -R28, R29 ;  /* 0x0000001d1c177221 */ /* 0x000fe20000000100 */
[----:B------:R-:W-:Y:S01]  /*0b10*/  FMUL R36, R31, 0.25 ;  /* 0x3e8000001f247820 */ /* 0x000fe20000400000 */
[----:B------:R-:W0:Y:S01]  /*0b20*/  MUFU.RCP R21, R34 ;  /* 0x0000002200157308 */ /* 0x000e220000001000 */
[----:B------:R-:W-:Y:S01]  /*0b30*/  FFMA R26, R3, R26, R32 ;  /* 0x0000001a031a7223 */ /* 0x000fe20000000020 */
[----:B------:R-:W-:Y:S01]  /*0b40*/  FMUL R24, R23, 0.25 ;  /* 0x3e80000017187820 */ /* 0x000fe20000400000 */
[----:B------:R-:W-:Y:S01]  /*0b50*/  FADD R32, R31, 1 ;  /* 0x3f8000001f207421 */ /* 0x000fe20000000000 */
[----:B------:R-:W-:Y:S01]  /*0b60*/  FADD R20, R27, -R20 ;  /* 0x800000141b147221 */ /* 0x000fe20000000000 */
[----:B------:R-:W-:-:S02]  /*0b70*/  FFMA R26, R5, R18, R26 ;  /* 0x00000012051a7223 */ /* 0x000fc4000000001a */
[----:B------:R-:W-:Y:S02]  /*0b80*/  FSEL R24, R24, R23, P0 ;  /* 0x0000001718187208 */ /* 0x000fe40000000000 */
[----:B------:R-:W-:-:S03]  /*0b90*/  FSETP.GT.AND P0, PT, |R31|, 8.50705917302346158658e+37, PT ;  /* 0x7e8000001f00780b */ /* 0x000fc60003f04200 */
[----:B------:R-:W-:Y:S01]  /*0ba0*/  @!P3 FMUL R24, R24, 16777216 ;  /* 0x4b8000001818b820 */ /* 0x000fe20000400000 */
[----:B------:R-:W-:Y:S01]  /*0bb0*/  FSEL R36, R36, R31, P0 ;  /* 0x0000001f24247208 */ /* 0x000fe20000000000 */
[C---:B------:R-:W-:Y:S01]  /*0bc0*/  FMUL R31, R32.reuse, 0.25 ;  /* 0x3e800000201f7820 */ /* 0x040fe20000400000 */
[----:B------:R-:W-:Y:S01]  /*0bd0*/  FSETP.GEU.AND P3, PT, |R32|, 1.175494350822287508e-38, PT ;  /* 0x008000002000780b */ /* 0x000fe20003f6e200 */
[--C-:B0-----:R-:W-:Y:S01]  /*0be0*/  FFMA R24, R21, R24, R28.reuse ;  /* 0x0000001815187223 */ /* 0x101fe2000000001c */
[----:B------:R-:W-:Y:S01]  /*0bf0*/  SHF.L.U32 R21, R30, 0x10, RZ ;  /* 0x000000101e157819 */ /* 0x000fe200000006ff */
[----:B------:R-:W-:Y:S01]  /*0c00*/  @!P2 FMUL R36, R36, 16777216 ;  /* 0x4b8000002424a820 */ /* 0x000fe20000400000 */
[----:B------:R-:W-:Y:S01]  /*0c10*/  FADD R28, R9, -R28 ;  /* 0x8000001c091c7221 */ /* 0x000fe20000000000 */
[----:B------:R-:W-:Y:S02]  /*0c20*/  FADD R29, R29, -R24 ;  /* 0x800000181d1d7221 */ /* 0x000fe40000000000 */
[----:B------:R-:W-:Y:S01]  /*0c30*/  FADD R3, -R24, R21 ;  /* 0x0000001518037221 */ /* 0x000fe20000000100 */
[----:B------:R-:W0:Y:S03]  /*0c40*/  MUFU.RCP R33, R36 ;  /* 0x0000002400217308 */ /* 0x000e260000001000 */
[----:B------:R-:W-:-:S05]  /*0c50*/  FMUL R30, R3, 0.25 ;  /* 0x3e800000031e7820 */ /* 0x000fca0000400000 */
[----:B------:R-:W-:Y:S02]  /*0c60*/  FSEL R30, R30, R3, P0 ;  /* 0x000000031e1e7208 */ /* 0x000fe40000000000 */
[----:B------:R-:W-:-:S03]  /*0c70*/  FSETP.GT.AND P0, PT, |R32|, 8.50705917302346158658e+37, PT ;  /* 0x7e8000002000780b */ /* 0x000fc60003f04200 */
[----:B------:R-:W-:-:S04]  /*0c80*/  @!P2 FMUL R30, R30, 16777216 ;  /* 0x4b8000001e1ea820 */ /* 0x000fc80000400000 */
[----:B0-----:R-:W-:Y:S01]  /*0c90*/  FFMA R30, R33, R30, R24 ;  /* 0x0000001e211e7223 */ /* 0x001fe20000000018 */
[----:B------:R-:W-:Y:S01]  /*0ca0*/  FSEL R33, R31, R32, P0 ;  /* 0x000000201f217208 */ /* 0x000fe20000000000 */
[----:B------:R-:W-:Y:S01]  /*0cb0*/  IMAD.U32 R31, R2, 0x10000, RZ ;  /* 0x00010000021f7824 */ /* 0x000fe200078e00ff */
[----:B------:R-:W-:-:S03]  /*0cc0*/  FADD R32, R32, 1 ;  /* 0x3f80000020207421 */ /* 0x000fc60000000000 */
[----:B------:R-:W-:Y:S01]  /*0cd0*/  @!P3 FMUL R33, R33, 16777216 ;  /* 0x4b8000002121b820 */ /* 0x000fe20000400000 */
[----:B------:R-:W-:Y:S01]  /*0ce0*/  FADD R2, -R30, R31 ;  /* 0x0000001f1e027221 */ /* 0x000fe20000000100 */
[C---:B------:R-:W-:Y:S01]  /*0cf0*/  FSETP.GEU.AND P4, PT, |R32|.reuse, 1.175494350822287508e-38, PT ;  /* 0x008000002000780b */ /* 0x040fe20003f8e200 */
[----:B------:R-:W-:Y:S02]  /*0d00*/  FMUL R19, R32, 0.25 ;  /* 0x3e80000020137820 */ /* 0x000fe40000400000 */
[----:B------:R-:W-:Y:S01]  /*0d10*/  FMUL R5, R2, 0.25 ;  /* 0x3e80000002057820 */ /* 0x000fe20000400000 */
[----:B------:R-:W0:Y:S04]  /*0d20*/  MUFU.RCP R33, R33 ;  /* 0x0000002100217308 */ /* 0x000e280000001000 */
[----:B------:R-:W-:-:S02]  /*0d30*/  FSEL R5, R5, R2, P0 ;  /* 0x0000000205057208 */ /* 0x000fc40000000000 */
[----:B------:R-:W-:-:S03]  /*0d40*/  FSETP.GT.AND P0, PT, |R32|, 8.50705917302346158658e+37, PT ;  /* 0x7e8000002000780b */ /* 0x000fc60003f04200 */
[----:B------:R-:W-:Y:S01]  /*0d50*/  @!P3 FMUL R5, R5, 16777216 ;  /* 0x4b8000000505b820 */ /* 0x000fe20000400000 */
[----:B------:R-:W-:Y:S01]  /*0d60*/  FSEL R34, R19, R32, P0 ;  /* 0x0000002013227208 */ /* 0x000fe20000000000 */
[----:B------:R-:W-:Y:S01]  /*0d70*/  FADD R19, R32, 1 ;  /* 0x3f80000020137421 */ /* 0x000fe20000000000 */
[----:B------:R-:W-:Y:S01]  /*0d80*/  FFMA R32, R7, R20, R26 ;  /* 0x0000001407207223 */ /* 0x000fe2000000001a */
[----:B------:R-:W-:Y:S02]  /*0d90*/  SHF.L.U32 R7, R6, 0x10, RZ ;  /* 0x0000001006077819 */ /* 0x000fe400000006ff */
[----:B------:R-:W-:Y:S01]  /*0da0*/  @!P4 FMUL R34, R34, 16777216 ;  /* 0x4b8000002222c820 */ /* 0x000fe20000400000 */
[----:B0-----:R-:W-:Y:S01]  /*0db0*/  FFMA R18, R33, R5, R30 ;  /* 0x0000000521127223 */ /* 0x001fe2000000001e */
[----:B------:R-:W-:Y:S01]  /*0dc0*/  SHF.L.U32 R5, R4, 0x10, RZ ;  /* 0x0000001004057819 */ /* 0x000fe200000006ff */
[C---:B------:R-:W-:Y:S01]  /*0dd0*/  FMUL R26, R19.reuse, 0.25 ;  /* 0x3e800000131a7820 */ /* 0x040fe20000400000 */
[----:B------:R-:W0:Y:S01]  /*0de0*/  MUFU.RCP R27, R34 ;  /* 0x00000022001b7308 */ /* 0x000e220000001000 */
[----:B------:R-:W-:Y:S01]  /*0df0*/  FSETP.GEU.AND P3, PT, |R19|, 1.175494350822287508e-38, PT ;  /* 0x008000001300780b */ /* 0x000fe20003f6e200 */
[----:B------:R-:W-:Y:S01]  /*0e00*/  FFMA R28, R25, R28, R32 ;  /* 0x0000001c191c7223 */ /* 0x000fe20000000020 */
[----:B------:R-:W-:Y:S01]  /*0e10*/  FADD R4, -R18, R5 ;  /* 0x0000000512047221 */ /* 0x000fe20000000100 */
[----:B------:R-:W-:Y:S01]  /*0e20*/  FSETP.GT.AND P2, PT, |R19|, 8.50705917302346158658e+37, PT ;  /* 0x7e8000001300780b */ /* 0x000fe20003f44200 */
[----:B------:R-:W-:Y:S01]  /*0e30*/  FADD R30, R21, -R30 ;  /* 0x8000001e151e7221 */ /* 0x000fe20000000000 */
[----:B------:R-:W-:Y:S01]  /*0e40*/  FFMA R28, R23, R29, R28 ;  /* 0x0000001d171c7223 */ /* 0x000fe2000000001c */
[----:B------:R-:W-:-:S03]  /*0e50*/  FMUL R33, R4, 0.25 ;  /* 0x3e80000004217820 */ /* 0x000fc60000400000 */
[----:B------:R-:W-:Y:S02]  /*0e60*/  FFMA R3, R3, R30, R28 ;  /* 0x0000001e03037223 */ /* 0x000fe4000000001c */
[----:B------:R-:W-:Y:S02]  /*0e70*/  FSEL R20, R33, R4, P0 ;  /* 0x0000000421147208 */ /* 0x000fe40000000000 */
[----:B------:R-:W-:Y:S01]  /*0e80*/  FSEL R33, R26, R19, P2 ;  /* 0x000000131a217208 */ /* 0x000fe20001000000 */
[----:B------:R-:W-:Y:S02]  /*0e90*/  FADD R26, R19, 1 ;  /* 0x3f800000131a7421 */ /* 0x000fe40000000000 */
[----:B------:R-:W-:Y:S02]  /*0ea0*/  @!P4 FMUL R20, R20, 16777216 ;  /* 0x4b8000001414c820 */ /* 0x000fe40000400000 */
[----:B------:R-:W-:Y:S01]  /*0eb0*/  @!P3 FMUL R33, R33, 16777216 ;  /* 0x4b8000002121b820 */ /* 0x000fe20000400000 */
[C---:B------:R-:W-:Y:S01]  /*0ec0*/  FMUL R9, R26.reuse, 0.25 ;  /* 0x3e8000001a097820 */ /* 0x040fe20000400000 */
[--C-:B0-----:R-:W-:Y:S01]  /*0ed0*/  FFMA R20, R27, R20, R18.reuse ;  /* 0x000000141b147223 */ /* 0x101fe20000000012 */
[C---:B------:R-:W-:Y:S01]  /*0ee0*/  FSETP.GT.AND P0, PT, |R26|.reuse, 8.50705917302346158658e+37, PT ;  /* 0x7e8000001a00780b */ /* 0x040fe20003f04200 */
[----:B------:R-:W0:Y:S01]  /*0ef0*/  MUFU.RCP R19, R33 ;  /* 0x0000002100137308 */ /* 0x000e220000001000 */
[----:B------:R-:W-:Y:S01]  /*0f00*/  FSETP.GEU.AND P4, PT, |R26|, 1.175494350822287508e-38, PT ;  /* 0x008000001a00780b */ /* 0x000fe20003f8e200 */
[----:B------:R-:W-:Y:S01]  /*0f10*/  FADD R6, -R20, R7 ;  /* 0x0000000714067221 */ /* 0x000fe20000000100 */
[----:B------:R-:W-:Y:S01]  /*0f20*/  FSEL R24, R9, R26, P0 ;  /* 0x0000001a09187208 */ /* 0x000fe20000000000 */
[----:B------:R-:W-:Y:S01]  /*0f30*/  FADD R18, R31, -R18 ;  /* 0x800000121f127221 */ /* 0x000fe20000000000 */
[----:B------:R-:W-:Y:S01]  /*0f40*/  SHF.L.U32 R9, R8, 0x10, RZ ;  /* 0x0000001008097819 */ /* 0x000fe200000006ff */
[----:B------:R-:W-:Y:S01]  /*0f50*/  FMUL R27, R6, 0.25 ;  /* 0x3e800000061b7820 */ /* 0x000fe20000400000 */
[----:B------:R-:W-:-:S04]  /*0f60*/  FADD R5, R5, -R20 ;  /* 0x8000001405057221 */ /* 0x000fc80000000000 */
[----:B------:R-:W-:-:S03]  /*0f70*/  FSEL R27, R27, R6, P2 ;  /* 0x000000061b1b7208 */ /* 0x000fc60001000000 */
[----:B------:R-:W-:Y:S02]  /*0f80*/  @!P4 FMUL R24, R24, 16777216 ;  /* 0x4b8000001818c820 */ /* 0x000fe40000400000 */
[----:B------:R-:W-:-:S04]  /*0f90*/  @!P3 FMUL R27, R27, 16777216 ;  /* 0x4b8000001b1bb820 */ /* 0x000fc80000400000 */
[----:B0-----:R-:W-:Y:S01]  /*0fa0*/  FFMA R27, R19, R27, R20 ;  /* 0x0000001b131b7223 */ /* 0x001fe20000000014 */
[----:B------:R-:W-:Y:S01]  /*0fb0*/  FFMA R19, R2, R18, R3 ;  /* 0x0000001202137223 */ /* 0x000fe20000000003 */
[----:B------:R-:W0:Y:S02]  /*0fc0*/  MUFU.RCP R24, R24 ;  /* 0x0000001800187308 */ /* 0x000e240000001000 */
[----:B------:R-:W-:Y:S01]  /*0fd0*/  FADD R21, R9, -R27 ;  /* 0x8000001b09157221 */ /* 0x000fe20000000000 */
[----:B------:R-:W-:Y:S01]  /*0fe0*/  FFMA R5, R4, R5, R19 ;  /* 0x0000000504057223 */ /* 0x000fe20000000013 */
[----:B------:R-:W-:Y:S02]  /*0ff0*/  FADD R7, R7, -R27 ;  /* 0x8000001b07077221 */ /* 0x000fe40000000000 */
[----:B------:R-:W-:Y:S02]  /*1000*/  FMUL R8, R21, 0.25 ;  /* 0x3e80000015087820 */ /* 0x000fe40000400000 */
[----:B------:R-:W-:-:S03]  /*1010*/  FFMA R6, R6, R7, R5 ;  /* 0x0000000706067223 */ /* 0x000fc60000000005 */
[----:B------:R-:W-:Y:S02]  /*1020*/  FSEL R3, R8, R21, P0 ;  /* 0x0000001508037208 */ /* 0x000fe40000000000 */
[----:B------:R-:W-:-:S03]  /*1030*/  IADD3 R22, P0, R22, 0x34, RZ ;  /* 0x0000003416167810 */ /* 0x000fc60007f1e0ff */
[----:B------:R-:W-:Y:S01]  /*1040*/  @!P4 FMUL R3, R3, 16777216 ;  /* 0x4b8000000303c820 */ /* 0x000fe20000400000 */
[----:B------:R-:W-:Y:S02]  /*1050*/  IADD3.X R14, RZ, R14, RZ, P0, !PT ;  /* 0x0000000eff0e7210 */ /* 0x000fe400007fe4ff */
[----:B------:R-:W-:Y:S01]  /*1060*/  ISETP.GE.U32.AND P0, PT, R22, 0xbfc, PT ;  /* 0x00000bfc1600780c */ /* 0x000fe20003f06070 */
[----:B0-----:R-:W-:-:S03]  /*1070*/  FFMA R20, R24, R3, R27 ;  /* 0x0000000318147223 */ /* 0x001fc6000000001b */
[----:B------:R-:W-:Y:S01]  /*1080*/  ISETP.GE.U32.AND.EX P0, PT, R14, RZ, PT, P0 ;  /* 0x000000ff0e00720c */ /* 0x000fe20003f06100 */
[----:B------:R-:W-:-:S04]  /*1090*/  FADD R2, R9, -R20 ;  /* 0x8000001409027221 */ /* 0x000fc80000000000 */
[----:B------:R-:W-:-:S08]  /*10a0*/  FFMA R21, R21, R2, R6 ;  /* 0x0000000215157223 */ /* 0x000fd00000000006 */
[----:B------:R-:W-:Y:S05]  /*10b0*/  @!P0 BRA `(.L_x_2) ;  /* 0xfffff11000008947 */ /* 0x000fea000383ffff */
.L_x_1:
[----:B------:R-:W-:Y:S05]  /*10c0*/  BSYNC B0 ;  /* 0x0000000000007941 */ /* 0x000fea0003800000 */
.L_x_0:
[----:B------:R-:W0:Y:S01]  /*10d0*/  SHFL.BFLY PT, R5, R26, 0x2, 0x1f ;  /* 0x0c401f001a057f89 */ /* 0x000e2200000e0000 */
[----:B------:R-:W-:Y:S01]  /*10e0*/  IMAD.MOV.U32 R19, RZ, RZ, 0x2 ;  /* 0x00000002ff137424 */ /* 0x000fe200078e00ff */
[----:B------:R-:W-:Y:S02]  /*10f0*/  LOP3.LUT R11, R11, 0x3f, R0, 0xf8, !PT ;  /* 0x0000003f0b0b7812 */ /* 0x000fe400078ef800 */
[----:B------:R-:W1:Y:S01]  /*1100*/  SHFL.BFLY PT, R2, R21, 0x2, 0x1f ;  /* 0x0c401f0015027f89 */ /* 0x000e6200000e0000 */
[----:B0-----:R-:W-:-:S04]  /*1110*/  FADD R4, R5, R26 ;  /* 0x0000001a05047221 */ /* 0x001fc80000000000 */
[C---:B------:R-:W-:Y:S01]  /*1120*/  FMUL R3, R4.reuse, 0.25 ;  /* 0x3e80000004037820 */ /* 0x040fe20000400000 */
[C---:B------:R-:W-:Y:S01]  /*1130*/  FSETP.GEU.AND P2, PT, |R4|.reuse, 1.175494350822287508e-38, PT ;  /* 0x008000000400780b */ /* 0x040fe20003f4e200 */
[----:B------:R-:W0:Y:S01]  /*1140*/  SHFL.BFLY PT, R9, R4, 0x1, 0x1f ;  /* 0x0c201f0004097f89 */ /* 0x000e2200000e0000 */
[----:B------:R-:W-:Y:S01]  /*1150*/  FSETP.GT.AND P0, PT, |R4|, 8.50705917302346158658e+37, PT ;  /* 0x7e8000000400780b */ /* 0x000fe20003f04200 */
[----:B-1----:R-:W-:-:S03]  /*1160*/  FADD R2, R2, R21 ;  /* 0x0000001502027221 */ /* 0x002fc60000000000 */
[----:B------:R-:W-:Y:S02]  /*1170*/  FSEL R6, R3, R4, P0 ;  /* 0x0000000403067208 */ /* 0x000fe40000000000 */
[----:B------:R-:W1:Y:S05]  /*1180*/  SHFL.BFLY PT, R3, R20, 0x2, 0x1f ;  /* 0x0c401f0014037f89 */ /* 0x000e6a00000e0000 */
[----:B------:R-:W-:Y:S02]  /*1190*/  @!P2 FMUL R6, R6, 16777216 ;  /* 0x4b8000000606a820 */ /* 0x000fe40000400000 */
[----:B------:R-:W-:-:S04]  /*11a0*/  @P0 FMUL R5, R5, 0.25 ;  /* 0x3e80000005050820 */ /* 0x000fc80000400000 */
[----:B------:R-:W2:Y:S01]  /*11b0*/  MUFU.RCP R6, R6 ;  /* 0x0000000600067308 */ /* 0x000ea20000001000 */
[----:B------:R-:W-:Y:S01]  /*11c0*/  @!P2 FMUL R5, R5, 16777216 ;  /* 0x4b8000000505a820 */ /* 0x000fe20000400000 */
[C---:B------:R-:W-:Y:S01]  /*11d0*/  FSETP.NEU.AND P2, PT, R4.reuse, RZ, PT ;  /* 0x000000ff0400720b */ /* 0x040fe20003f4d000 */
[----:B0-----:R-:W-:-:S05]  /*11e0*/  FADD R14, R4, R9 ;  /* 0x00000009040e7221 */ /* 0x001fca0000000000 */
[C---:B------:R-:W-:Y:S01]  /*11f0*/  FSETP.GT.AND P0, PT, |R14|.reuse, 8.50705917302346158658e+37, PT ;  /* 0x7e8000000e00780b */ /* 0x040fe20003f04200 */
[----:B-1----:R-:W-:Y:S01]  /*1200*/  FADD R3, R3, -R20 ;  /* 0x8000001403037221 */ /* 0x002fe20000000000 */
[----:B------:R-:W-:Y:S01]  /*1210*/  FSETP.GEU.AND P3, PT, |R14|, 1.175494350822287508e-38, PT ;  /* 0x008000000e00780b */ /* 0x000fe20003f6e200 */
[----:B--2---:R-:W-:Y:S02]  /*1220*/  FMUL R5, R6, R5 ;  /* 0x0000000506057220 */ /* 0x004fe40000400000 */
[----:B------:R-:W-:-:S03]  /*1230*/  FMUL R7, R3, R3 ;  /* 0x0000000303077220 */ /* 0x000fc60000400000 */
[----:B------:R-:W-:Y:S01]  /*1240*/  FSEL R5, R5, RZ, P2 ;  /* 0x000000ff05057208 */ /* 0x000fe20001000000 */
[----:B------:R-:W-:Y:S01]  /*1250*/  FMUL R7, R7, R26 ;  /* 0x0000001a07077220 */ /* 0x000fe20000400000 */
[----:B------:R-:W-:-:S03]  /*1260*/  FSETP.NEU.AND P2, PT, R14, RZ, PT ;  /* 0x000000ff0e00720b */ /* 0x000fc60003f4d000 */
[----:B------:R-:W-:Y:S01]  /*1270*/  @P0 FMUL R14, R14, 0.25 ;  /* 0x3e8000000e0e0820 */ /* 0x000fe20000400000 */
[----:B------:R-:W-:Y:S01]  /*1280*/  @P0 FMUL R9, R9, 0.25 ;  /* 0x3e80000009090820 */ /* 0x000fe20000400000 */
[----:B------:R-:W-:Y:S01]  /*1290*/  FFMA R8, R3, R5, R20 ;  /* 0x0000000503087223 */ /* 0x000fe20000000014 */
[----:B------:R-:W-:Y:S01]  /*12a0*/  FFMA R2, R5, R7, R2 ;  /* 0x0000000705027223 */ /* 0x000fe20000000002 */
[----:B------:R-:W-:Y:S01]  /*12b0*/  @!P3 FMUL R14, R14, 16777216 ;  /* 0x4b8000000e0eb820 */ /* 0x000fe20000400000 */
[----:B------:R-:W-:Y:S01]  /*12c0*/  @!P3 FMUL R9, R9, 16777216 ;  /* 0x4b8000000909b820 */ /* 0x000fe20000400000 */
[----:B------:R-:W-:Y:S01]  /*12d0*/  MOV R7, 0x4 ;  /* 0x0000000400077802 */ /* 0x000fe20000000f00 */
[----:B------:R-:W0:Y:S03]  /*12e0*/  SHFL.BFLY PT, R3, R8, 0x1, 0x1f ;  /* 0x0c201f0008037f89 */ /* 0x000e2600000e0000 */
[----:B------:R-:W1:Y:S01]  /*12f0*/  MUFU.RCP R14, R14 ;  /* 0x0000000e000e7308 */ /* 0x000e620000001000 */
[----:B------:R-:W2:Y:S01]  /*1300*/  SHFL.BFLY PT, R5, R2, 0x1, 0x1f ;  /* 0x0c201f0002057f89 */ /* 0x000ea200000e0000 */
[----:B-1----:R-:W-:Y:S01]  /*1310*/  FMUL R9, R14, R9 ;  /* 0x000000090e097220 */ /* 0x002fe20000400000 */
[----:B------:R-:W-:Y:S01]  /*1320*/  MOV R14, 0xfffffffc ;  /* 0xfffffffc000e7802 */ /* 0x000fe20000000f00 */
[----:B0-----:R-:W-:-:S03]  /*1330*/  FADD R15, -R8, R3 ;  /* 0x00000003080f7221 */ /* 0x001fc60000000100 */
[----:B------:R-:W-:Y:S01]  /*1340*/  FSEL R9, R9, RZ, P2 ;  /* 0x000000ff09097208 */ /* 0x000fe20001000000 */
[C---:B------:R-:W-:Y:S01]  /*1350*/  FMUL R3, R15.reuse, R15 ;  /* 0x0000000f0f037220 */ /* 0x040fe20000400000 */
[----:B--2---:R-:W-:Y:S01]  /*1360*/  FADD R6, R2, R5 ;  /* 0x0000000502067221 */ /* 0x004fe20000000000 */
[----:B------:R-:W-:Y:S02]  /*1370*/  MOV R5, 0x39aaaaab ;  /* 0x39aaaaab00057802 */ /* 0x000fe40000000f00 */
[----:B------:R-:W-:Y:S01]  /*1380*/  FFMA R8, R15, R9, R8 ;  /* 0x000000090f087223 */ /* 0x000fe20000000008 */
[----:B------:R-:W-:Y:S01]  /*1390*/  FMUL R3, R4, R3 ;  /* 0x0000000304037220 */ /* 0x000fe20000400000 */
[----:B------:R-:W-:-:S03]  /*13a0*/  MOV R15, 0xffffffff ;  /* 0xffffffff000f7802 */ /* 0x000fc60000000f00 */
[----:B------:R-:W-:Y:S01]  /*13b0*/  FFMA R6, R9, R3, R6 ;  /* 0x0000000309067223 */ /* 0x000fe20000000006 */
[----:B------:R-:W-:Y:S01]  /*13c0*/  IMAD.WIDE.U32 R2, R12, R19, c[0x0][0x170] ;  /* 0x00005c000c027625 */ /* 0x000fe200078e0013 */
[----:B------:R-:W-:Y:S02]  /*13d0*/  MOV R9, 0xff800000 ;  /* 0xff80000000097802 */ /* 0x000fe40000000f00 */
[----:B------:R-:W-:Y:S01]  /*13e0*/  FFMA R6, R6, R5, 9.9999999747524270788e-07 ;  /* 0x358637bd06067423 */ /* 0x000fe20000000005 */
[----:B------:R-:W-:-:S03]  /*13f0*/  IMAD.WIDE.U32 R4, R12, R7, c[0x0][0x168] ;  /* 0x00005a000c047625 */ /* 0x000fc600078e0007 */
[----:B------:R0:W1:Y:S01]  /*1400*/  MUFU.RSQ R7, R6 ;  /* 0x0000000600077308 */ /* 0x0000620000001400 */
[----:B------:R-:W-:Y:S01]  /*1410*/  IMAD.MOV.U32 R12, RZ, RZ, 0x7f800000 ;  /* 0x7f800000ff0c7424 */ /* 0x000fe200078e00ff */
[----:B------:R-:W-:Y:S02]  /*1420*/  MOV R22, R4 ;  /* 0x0000000400167202 */ /* 0x000fe40000000f00 */
[----:B------:R-:W-:-:S04]  /*1430*/  MOV R23, R5 ;  /* 0x0000000500177202 */ /* 0x000fc80000000f00 */
.L_x_3:
[----:B------:R-:W-:Y:S01]  /*1440*/  IADD3 R19, R17, 0x4, R14 ;  /* 0x0000000411137810 */ /* 0x000fe20007ffe00e */
[----:B------:R2:W3:Y:S01]  /*1450*/  LDG.E.EL.U16 R20, [R2.64+0x1800] ;  /* 0x0018000402147981 */ /* 0x0004e2000c2e1500 */
[----:B0-----:R-:W-:Y:S02]  /*1460*/  MOV R6, 0x2 ;  /* 0x0000000200067802 */ /* 0x001fe40000000f00 */
[----:B------:R-:W-:Y:S01]  /*1470*/  PRMT R16, RZ, 0x7610, R16 ;  /* 0x00007610ff107816 */ /* 0x000fe20000000010 */
[----:B------:R2:W4:Y:S02]  /*1480*/  LDG.E.EL.U16 R24, [R2.64] ;  /* 0x0000000402187981 */ /* 0x000524000c2e1500 */
[----:B------:R-:W-:-:S05]  /*1490*/  IMAD.WIDE R4, R19, R6, c[0x0][0x160] ;  /* 0x0000580013047625 */ /* 0x000fca00078e0206 */
[----:B------:R0:W5:Y:S02]  /*14a0*/  @!P1 LDG.E.EF.U16 R16, [R4.64] ;  /* 0x0000000404109981 */ /* 0x000164000c0e1500 */
[----:B0-----:R-:W-:Y:S01]  /*14b0*/  IMAD.MOV.U32 R4, RZ, RZ, R22 ;  /* 0x000000ffff047224 */ /* 0x001fe200078e0016 */
[----:B------:R-:W-:-:S05]  /*14c0*/  MOV R5, R23 ;  /* 0x0000001700057202 */ /* 0x000fca0000000f00 */
[----:B------:R-:W5:Y:S04]  /*14d0*/  LDG.E.EL R18, [R4.64+0x3000] ;  /* 0x0030000404127981 */ /* 0x000f68000c2e1900 */
[----:B------:R-:W5:Y:S01]  /*14e0*/  LDG.E.EL R22, [R4.64] ;  /* 0x0000000404167981 */ /* 0x000f62000c2e1900 */
[----:B------:R-:W-:-:S05]  /*14f0*/  IADD3 R14, P0, R14, 0x4, RZ ;  /* 0x000000040e0e7810 */ /* 0x000fca0007f1e0ff */
[----:B------:R-:W-:Y:S01]  /*1500*/  IMAD.X R15, RZ, RZ, R15, P0 ;  /* 0x000000ffff0f7224 */ /* 0x000fe200000e060f */
[----:B------:R-:W-:-:S04]  /*1510*/  ISETP.GE.U32.AND P0, PT, R14, 0xbfc, PT ;  /* 0x00000bfc0e00780c */ /* 0x000fc80003f06070 */
[----:B------:R-:W-:Y:S02]  /*1520*/  ISETP.GE.U32.AND.EX P0, PT, R15, RZ, PT, P0 ;  /* 0x000000ff0f00720c */ /* 0x000fe40003f06100 */
[----:B------:R-:W-:Y:S02]  /*1530*/  FSETP.NAN.AND P3, PT, R12, R12, PT ;  /* 0x0000000c0c00720b */ /* 0x000fe40003f68000 */
[----:B------:R-:W-:Y:S02]  /*1540*/  FSETP.NAN.AND P2, PT, R9, R9, PT ;  /* 0x000000090900720b */ /* 0x000fe40003f48000 */
[----:B--2---:R-:W-:-:S04]  /*1550*/  IADD3 R2, P5, R2, 0x8, RZ ;  /* 0x0000000802027810 */ /* 0x004fc80007fbe0ff */
[----:B------:R-:W-:Y:S02]  /*1560*/  IADD3.X R3, RZ, R3, RZ, P5, !PT ;  /* 0x00000003ff037210 */ /* 0x000fe40002ffe4ff */
[----:B---3--:R-:W-:Y:S02]  /*1570*/  SHF.L.U32 R23, R20, 0x10, RZ ;  /* 0x0000001014177819 */ /* 0x008fe400000006ff */
[----:B----4-:R-:W-:Y:S02]  /*1580*/  SHF.L.U32 R25, R24, 0x10, RZ ;  /* 0x0000001018197819 */ /* 0x010fe400000006ff */
[----:B-----5:R-:W-:-:S05]  /*1590*/  SHF.L.U32 R21, R16, 0x10, RZ ;  /* 0x0000001010157819 */ /* 0x020fca00000006ff */
[----:B------:R-:W-:-:S04]  /*15a0*/  FADD R16, -R8, R21 ;  /* 0x0000001508107221 */ /* 0x000fc80000000100 */
[----:B-1----:R-:W-:Y:S01]  /*15b0*/  FMUL R16, R7, R16 ;  /* 0x0000001007107220 */ /* 0x002fe20000400000 */
[----:B------:R-:W-:Y:S01]  /*15c0*/  FADD R18, R18, R23 ;  /* 0x0000001712127221 */ /* 0x000fe20000000000 */
[----:B------:R-:W-:-:S03]  /*15d0*/  FADD R25, R22, R25 ;  /* 0x0000001916197221 */ /* 0x000fc60000000000 */
[----:B------:R-:W-:-:S04]  /*15e0*/  FADD R21, R18, 1 ;  /* 0x3f80000012157421 */ /* 0x000fc80000000000 */
[----:B------:R-:W-:Y:S01]  /*15f0*/  FFMA R16, R16, R21, R25 ;  /* 0x0000001510107223 */ /* 0x000fe20000000019 */
[----:B------:R-:W-:-:S04]  /*1600*/  IMAD.WIDE R18, R19, R6, c[0x0][0x178] ;  /* 0x00005e0013127625 */ /* 0x000fc800078e0206 */
[----:B------:R-:W-:-:S05]  /*1610*/  F2FP.BF16.PACK_AB R20, RZ, R16 ;  /* 0x00000010ff14723e */ /* 0x000fca00000010ff */
[----:B------:R0:W-:Y:S01]  /*1620*/  @!P1 STG.E.U16 [R18.64], R20 ;  /* 0x0000001412009986 */ /* 0x0001e2000c101504 */
[CC--:B------:R-:W-:Y:S02]  /*1630*/  FSETP.GEU.AND P4, PT, R12.reuse, R16.reuse, PT ;  /* 0x000000100c00720b */ /* 0x0c0fe40003f8e000 */
[CC--:B------:R-:W-:Y:S02]  /*1640*/  FSETP.GT.AND P6, PT, R9.reuse, R16.reuse, PT ;  /* 0x000000100900720b */ /* 0x0c0fe40003fc4000 */
[-C--:B------:R-:W-:Y:S02]  /*1650*/  FSEL R21, R12, R16.reuse, !P4 ;  /* 0x000000100c157208 */ /* 0x080fe40006000000 */
[----:B------:R-:W-:Y:S02]  /*1660*/  IADD3 R22, P4, R4, 0x10, RZ ;  /* 0x0000001004167810 */ /* 0x000fe40007f9e0ff */
[----:B------:R-:W-:Y:S02]  /*1670*/  FSEL R16, R9, R16, P6 ;  /* 0x0000001009107208 */ /* 0x000fe40003000000 */
[----:B------:R-:W-:-:S02]  /*1680*/  IADD3.X R23, RZ, R5, RZ, P4, !PT ;  /* 0x00000005ff177210 */ /* 0x000fc400027fe4ff */
[----:B------:R-:W-:Y:S02]  /*1690*/  @!P1 FSEL R12, R12, R21, P3 ;  /* 0x000000150c0c9208 */ /* 0x000fe40001800000 */
[----:B------:R-:W-:Y:S01]  /*16a0*/  @!P1 FSEL R9, R9, R16, P2 ;  /* 0x0000001009099208 */ /* 0x000fe20001000000 */
[----:B0-----:R-:W-:Y:S05]  /*16b0*/  @!P0 BRA `(.L_x_3) ;  /* 0xfffffd8000008947 */ /* 0x001fea000383ffff */
[----:B------:R-:W0:Y:S01]  /*16c0*/  SHFL.BFLY PT, R3, R12, 0x2, 0x1f ;  /* 0x0c401f000c037f89 */ /* 0x000e2200000e0000 */
[C---:B------:R-:W-:Y:S01]  /*16d0*/  FSETP.NAN.AND P0, PT, R12.reuse, R12, PT ;  /* 0x0000000c0c00720b */ /* 0x040fe20003f08000 */
[----:B------:R-:W-:Y:S02]  /*16e0*/  IMAD.WIDE R14, R11, R6, c[0x0][0x1a0] ;  /* 0x000068000b0e7625 */ /* 0x000fe400078e0206 */
[----:B------:R-:W1:Y:S01]  /*16f0*/  SHFL.BFLY PT, R4, R9, 0x2, 0x1f ;  /* 0x0c401f0009047f89 */ /* 0x000e6200000e0000 */
[----:B0-----:R-:W-:-:S04]  /*1700*/  FSETP.GEU.AND P2, PT, R12, R3, PT ;  /* 0x000000030c00720b */ /* 0x001fc80003f4e000 */
[C---:B------:R-:W-:Y:S02]  /*1710*/  FSEL R3, R12.reuse, R3, !P2 ;  /* 0x000000030c037208 */ /* 0x040fe40005000000 */
[C---:B------:R-:W-:Y:S02]  /*1720*/  FSETP.NAN.AND P2, PT, R9.reuse, R9, PT ;  /* 0x000000090900720b */ /* 0x040fe40003f48000 */
[----:B------:R-:W-:Y:S02]  /*1730*/  FSEL R3, R12, R3, P0 ;  /* 0x000000030c037208 */ /* 0x000fe40000000000 */
[----:B-1----:R-:W-:-:S03]  /*1740*/  FSETP.GT.AND P0, PT, R9, R4, PT ;  /* 0x000000040900720b */ /* 0x002fc60003f04000 */
[----:B------:R-:W0:Y:S01]  /*1750*/  SHFL.BFLY PT, R2, R3, 0x1, 0x1f ;  /* 0x0c201f0003027f89 */ /* 0x000e2200000e0000 */
[----:B------:R-:W-:Y:S02]  /*1760*/  FSEL R4, R9, R4, P0 ;  /* 0x0000000409047208 */ /* 0x000fe40000000000 */
[----:B------:R-:W-:Y:S02]  /*1770*/  FSETP.NAN.AND P0, PT, R3, R3, PT ;  /* 0x000000030300720b */ /* 0x000fe40003f08000 */
[----:B------:R-:W-:-:S05]  /*1780*/  FSEL R5, R9, R4, P2 ;  /* 0x0000000409057208 */ /* 0x000fca0001000000 */
[----:B------:R-:W1:Y:S01]  /*1790*/  SHFL.BFLY PT, R4, R5, 0x1, 0x1f ;  /* 0x0c201f0005047f89 */ /* 0x000e6200000e0000 */
[----:B0-----:R-:W-:Y:S02]  /*17a0*/  FSETP.GEU.AND P3, PT, R3, R2, PT ;  /* 0x000000020300720b */ /* 0x001fe40003f6e000 */
[----:B-1----:R-:W-:-:S11]  /*17b0*/  FSETP.GT.AND P2, PT, R5, R4, PT ;  /* 0x000000040500720b */ /* 0x002fd60003f44000 */
[----:B------:R-:W-:Y:S02]  /*17c0*/  @P3 FSEL R3, R3, R2, P0 ;  /* 0x0000000203033208 */ /* 0x000fe40000000000 */
[----:B------:R-:W-:Y:S02]  /*17d0*/  FSETP.NAN.AND P0, PT, R5, R5, PT ;  /* 0x000000050500720b */ /* 0x000fe40003f08000 */
[C---:B------:R-:W-:Y:S01]  /*17e0*/  FSETP.GE.AND P3, PT, R3.reuse, RZ, PT ;  /* 0x000000ff0300720b */ /* 0x040fe20003f66000 */
[----:B------:R-:W-:Y:S03]  /*17f0*/  STS [R10.X4], R3 ;  /* 0x000000030a007388 */ /* 0x000fe60000004800 */
[----:B------:R-:W-:Y:S02]  /*1800*/  FSEL R2, R3, RZ, !P3 ;  /* 0x000000ff03027208 */ /* 0x000fe40005800000 */
[----:B------:R-:W-:Y:S01]  /*1810*/  @!P2 FSEL R5, R5, R4, P0 ;  /* 0x000000040505a208 */ /* 0x000fe20000000000 */
[----:B------:R-:W-:Y:S02]  /*1820*/  BAR.SYNC.DEFER_BLOCKING 0x0 ;  /* 0x0000000000007b1d */ /* 0x000fe40000010000 */
[----:B------:R-:W-:Y:S01]  /*1830*/  FADD R4, RZ, -R2 ;  /* 0x80000002ff047221 */ /* 0x000fe20000000000 */
[----:B------:R-:W-:-:S04]  /*1840*/  FSETP.GTU.AND P0, PT, R5, RZ, PT ;  /* 0x000000ff0500720b */ /* 0x000fc80003f0c000 */
[----:B------:R-:W-:Y:S02]  /*1850*/  FSETP.NAN.AND P2, PT, R4, R4, PT ;  /* 0x000000040400720b */ /* 0x000fe40003f48000 */
[----:B------:R-:W-:-:S04]  /*1860*/  FSEL R9, R5, RZ, P0 ;  /* 0x000000ff05097208 */ /* 0x000fc80000000000 */
[----:B------:R-:W-:-:S07]  /*1870*/  FSETP.GT.AND P0, PT, R4, R9, PT ;  /* 0x000000090400720b */ /* 0x000fce0003f04000 */
[----:B------:R-:W-:Y:S01]  /*1880*/  @!P2 FSEL R4, R4, R9, P0 ;  /* 0x000000090404a208 */ /* 0x000fe20000000000 */
[C---:B------:R-:W-:Y:S01]  /*1890*/  IMAD.WIDE R8, R11.reuse, R6, c[0x0][0x190] ;  /* 0x000064000b087625 */ /* 0x040fe200078e0206 */
[----:B------:R-:W-:Y:S01]  /*18a0*/  LOP3.LUT P0, RZ, R0, 0xc0, RZ, 0xc0, !PT ;  /* 0x000000c000ff7812 */ /* 0x000fe2000780c0ff */
[----:B------:R-:W-:Y:S02]  /*18b0*/  LDS R2, [R13.X4] ;  /* 0x000000000d027984 */ /* 0x000fe40000004800 */
[----:B------:R-:W-:Y:S02]  /*18c0*/  FMUL R16, R4, 0.0078740157186985015869 ;  /* 0x3c01020404107820 */ /* 0x000fe40000400000 */
[----:B------:R-:W-:Y:S01]  /*18d0*/  BAR.SYNC.DEFER_BLOCKING 0x0 ;  /* 0x0000000000007b1d */ /* 0x000fe20000010000 */
[----:B------:R-:W-:Y:S02]  /*18e0*/  ISETP.LT.AND P0, PT, R11, 0x200, !P0 ;  /* 0x000002000b00780c */ /* 0x000fe40004701270 */
[----:B------:R-:W-:-:S02]  /*18f0*/  FSETP.GT.AND P2, PT, R16, 9.9999997473787516356e-06, PT ;  /* 0x3727c5ac1000780b */ /* 0x000fc40003f44000 */
[----:B------:R-:W-:-:S11]  /*1900*/  FSETP.NAN.AND P3, PT, R16, R16, PT ;  /* 0x000000101000720b */ /* 0x000fd60003f68000 */
[----:B------:R-:W-:-:S04]  /*1910*/  @!P2 FSEL R16, R16, 9.9999997473787516356e-06, P3 ;  /* 0x3727c5ac1010a808 */ /* 0x000fc80001800000 */
[C---:B------:R-:W-:Y:S02]  /*1920*/  FSETP.GT.AND P2, PT, |R16|.reuse, 8.50705917302346158658e+37, PT ;  /* 0x7e8000001000780b */ /* 0x040fe40003f44200 */
[C---:B------:R-:W-:Y:S01]  /*1930*/  FSETP.GEU.AND P3, PT, |R16|.reuse, 1.175494350822287508e-38, PT ;  /* 0x008000001000780b */ /* 0x040fe20003f6e200 */
[----:B------:R0:W-:Y:S04]  /*1940*/  STS [R10.X4], R5 ;  /* 0x000000050a007388 */ /* 0x0001e80000004800 */
[----:B------:R-:W-:Y:S06]  /*1950*/  BAR.SYNC.DEFER_BLOCKING 0x0 ;  /* 0x0000000000007b1d */ /* 0x000fec0000010000 */
[----:B------:R-:W-:Y:S01]  /*1960*/  @P2 FMUL R16, R16, 0.25 ;  /* 0x3e80000010102820 */ /* 0x000fe20000400000 */
[----:B0-----:R-:W-:Y:S01]  /*1970*/  IMAD.WIDE R4, R11, R6, c[0x0][0x188] ;  /* 0x000062000b047625 */ /* 0x001fe200078e0206 */
[----:B------:R-:W-:-:S02]  /*1980*/  MOV R10, 0xfffffffc ;  /* 0xfffffffc000a7802 */ /* 0x000fc40000000f00 */
[----:B------:R-:W-:-:S06]  /*1990*/  @!P3 FMUL R16, R16, 16777216 ;  /* 0x4b8000001010b820 */ /* 0x000fcc0000400000 */
[----:B------:R-:W0:Y:S01]  /*19a0*/  MUFU.RCP R16, R16 ;  /* 0x0000001000107308 */ /* 0x000e220000001000 */
[----:B------:R1:W2:Y:S02]  /*19b0*/  LDS R7, [R13.X4] ;  /* 0x000000000d077984 */ /* 0x0002a40000004800 */
[----:B-1----:R-:W-:Y:S01]  /*19c0*/  IMAD.WIDE R12, R11, R6, c[0x0][0x198] ;  /* 0x000066000b0c7625 */ /* 0x002fe200078e0206 */
[----:B--2---:R-:W-:-:S03]  /*19d0*/  F2FP.BF16.PACK_AB R0, R7, R2 ;  /* 0x000000020700723e */ /* 0x004fc600000010ff */
[----:B------:R-:W-:Y:S01]  /*19e0*/  IMAD.WIDE R2, R11, R6, c[0x0][0x180] ;  /* 0x000060000b027625 */ /* 0x000fe200078e0206 */
[----:B------:R-:W-:-:S04]  /*19f0*/  PRMT R7, R0, 0x7632, R7 ;  /* 0x0000763200077816 */ /* 0x000fc80000000007 */
[----:B------:R1:W-:Y:S01]  /*1a00*/  @P0 STG.E.U16 [R2.64], R0 ;  /* 0x0000000002000986 */ /* 0x0003e2000c101504 */
[C---:B------:R-:W-:Y:S02]  /*1a10*/  PRMT R18, R0.reuse, 0x7632, R18 ;  /* 0x0000763200127816 */ /* 0x040fe40000000012 */
[C---:B------:R-:W-:Y:S01]  /*1a20*/  PRMT R20, R0.reuse, 0x7610, R20 ;  /* 0x0000761000147816 */ /* 0x040fe20000000014 */
[----:B------:R2:W-:Y:S01]  /*1a30*/  @P0 STG.E.U16 [R4.64], R7 ;  /* 0x0000000704000986 */ /* 0x0005e2000c101504 */
[C---:B------:R-:W-:Y:S02]  /*1a40*/  PRMT R21, R0.reuse, 0x7632, R21 ;  /* 0x0000763200157816 */ /* 0x040fe40000000015 */
[----:B-1----:R-:W-:Y:S02]  /*1a50*/  MOV R3, 0x3e800000 ;  /* 0x3e80000000037802 */ /* 0x002fe40000000f00 */
[----:B--2---:R-:W-:Y:S01]  /*1a60*/  PRMT R5, R0, 0x7610, R5 ;  /* 0x0000761000057816 */ /* 0x004fe20000000005 */
[----:B------:R-:W-:Y:S01]  /*1a70*/  IMAD.WIDE R6, R11, R6, c[0x0][0x1a8] ;  /* 0x00006a000b067625 */ /* 0x000fe200078e0206 */
[----:B------:R-:W-:-:S03]  /*1a80*/  FSEL R3, R3, 1, P2 ;  /* 0x3f80000003037808 */ /* 0x000fc60001000000 */
[----:B------:R1:W-:Y:S01]  /*1a90*/  @P0 STG.E.U16 [R8.64], R5 ;  /* 0x0000000508000986 */ /* 0x0003e2000c101504 */
[----:B------:R-:W-:Y:S01]  /*1aa0*/  IMAD.MOV.U32 R11, RZ, RZ, -0x1 ;  /* 0xffffffffff0b7424 */ /* 0x000fe200078e00ff */
[----:B------:R-:W-:Y:S02]  /*1ab0*/  @!P3 FMUL R3, R3, 16777216 ;  /* 0x4b8000000303b820 */ /* 0x000fe40000400000 */
[----:B------:R1:W-:Y:S02]  /*1ac0*/  @P0 STG.E.U16 [R12.64], R18 ;  /* 0x000000120c000986 */ /* 0x0003e4000c101504 */
[----:B0-----:R-:W-:Y:S02]  /*1ad0*/  FMUL R19, R16, R3 ;  /* 0x0000000310137220 */ /* 0x001fe40000400000 */
[----:B------:R1:W-:Y:S04]  /*1ae0*/  @P0 STG.E.U16 [R14.64], R20 ;  /* 0x000000140e000986 */ /* 0x0003e8000c101504 */
[----:B------:R1:W-:Y:S02]  /*1af0*/  @P0 STG.E.U16 [R6.64], R21 ;  /* 0x0000001506000986 */ /* 0x0003e4000c101504 */
.L_x_4:
[----:B------:R-:W-:Y:S02]  /*1b00*/  IADD3 R10, P0, R10, 0x4, RZ ;  /* 0x000000040a0a7810 */ /* 0x000fe40007f1e0ff */
[----:B01----:R-:W-:-:S02]  /*1b10*/  MOV R5, 0x2 ;  /* 0x0000000200057802 */ /* 0x003fc40000000f00 */
[----:B------:R-:W-:Y:S02]  /*1b20*/  IADD3 R6, R17, R10, RZ ;  /* 0x0000000a11067210 */ /* 0x000fe40007ffe0ff */
[----:B------:R-:W-:-:S03]  /*1b30*/  PRMT R0, RZ, 0x7610, R0 ;  /* 0x00007610ff007816 */ /* 0x000fc60000000000 */
[----:B------:R-:W-:-:S05]  /*1b40*/  IMAD.WIDE R4, R6, R5, c[0x0][0x178] ;  /* 0x00005e0006047625 */ /* 0x000fca00078e0205 */
[----:B------:R0:W2:Y:S01]  /*1b50*/  @!P1 LDG.E.EF.U16 R0, [R4.64] ;  /* 0x0000000404009981 */ /* 0x0000a2000c0e1500 */
[----:B------:R-:W-:Y:S02]  /*1b60*/  SHF.R.S32.HI R7, RZ, 0x1f, R6 ;  /* 0x0000001fff077819 */ /* 0x000fe40000011406 */
[----:B------:R-:W-:Y:S02]  /*1b70*/  IADD3 R2, P4, R6, c[0x0][0x1b0], RZ ;  /* 0x00006c0006027a10 */ /* 0x000fe40007f9e0ff */
[----:B------:R-:W-:Y:S02]  /*1b80*/  IADD3.X R11, RZ, R11, RZ, P0, !PT ;  /* 0x0000000bff0b7210 */ /* 0x000fe400007fe4ff */
[----:B------:R-:W-:Y:S02]  /*1b90*/  IADD3.X R3, R7, c[0x0][0x1b4], RZ, P4, !PT ;  /* 0x00006d0007037a10 */ /* 0x000fe400027fe4ff */
[----:B------:R-:W-:Y:S02]  /*1ba0*/  ISETP.GE.U32.AND P0, PT, R10, 0xbfc, PT ;  /* 0x00000bfc0a00780c */ /* 0x000fe40003f06070 */
[----:B0-----:R-:W-:-:S02]  /*1bb0*/  IADD3 R4, P5, R6, c[0x0][0x1b8], RZ ;  /* 0x00006e0006047a10 */ /* 0x001fc40007fbe0ff */
[----:B------:R-:W-:Y:S02]  /*1bc0*/  IADD3 R6, P6, R6, c[0x0][0x1c0], RZ ;  /* 0x0000700006067a10 */ /* 0x000fe40007fde0ff */
[C---:B------:R-:W-:Y:S02]  /*1bd0*/  IADD3.X R5, R7.reuse, c[0x0][0x1bc], RZ, P5, !PT ;  /* 0x00006f0007057a10 */ /* 0x040fe40002ffe4ff */
[----:B------:R-:W-:Y:S02]  /*1be0*/  IADD3.X R7, R7, c[0x0][0x1c4], RZ, P6, !PT ;  /* 0x0000710007077a10 */ /* 0x000fe400037fe4ff */
[----:B------:R-:W-:Y:S02]  /*1bf0*/  ISETP.GE.U32.AND.EX P0, PT, R11, RZ, PT, P0 ;  /* 0x000000ff0b00720c */ /* 0x000fe40003f06100 */
[----:B--2---:R-:W-:-:S05]  /*1c00*/  SHF.L.U32 R0, R0, 0x10, RZ ;  /* 0x0000001000007819 */ /* 0x004fca00000006ff */
[----:B------:R-:W-:-:S04]  /*1c10*/  FMUL R0, R19, R0 ;  /* 0x0000000013007220 */ /* 0x000fc80000400000 */
[----:B------:R-:W0:Y:S02]  /*1c20*/  FRND R8, R0 ;  /* 0x0000000000087307 */ /* 0x000e240000201000 */
[C---:B0-----:R-:W-:Y:S02]  /*1c30*/  FSETP.GT.AND P2, PT, R8.reuse, -127, PT ;  /* 0xc2fe00000800780b */ /* 0x041fe40003f44000 */
[----:B------:R-:W-:-:S11]  /*1c40*/  FSETP.NAN.AND P3, PT, R8, R8, PT ;  /* 0x000000080800720b */ /* 0x000fd60003f68000 */
[----:B------:R-:W-:-:S04]  /*1c50*/  @!P2 FSEL R8, R8, -127, P3 ;  /* 0xc2fe00000808a808 */ /* 0x000fc80001800000 */
[----:B------:R-:W0:Y:S01]  /*1c60*/  F2I.S16.TRUNC.NTZ R9, R8 ;  /* 0x0000000800097305 */ /* 0x000e22000020e900 */
[C---:B------:R-:W-:Y:S02]  /*1c70*/  FSETP.GEU.AND P3, PT, R8.reuse, 127, PT ;  /* 0x42fe00000800780b */ /* 0x040fe40003f6e000 */
[----:B------:R-:W-:-:S11]  /*1c80*/  FSETP.NAN.AND P2, PT, R8, R8, PT ;  /* 0x000000080800720b */ /* 0x000fd60003f48000 */
[----:B0-----:R-:W-:-:S05]  /*1c90*/  @P3 SEL R9, R9, 0x7f, P2 ;  /* 0x0000007f09093807 */ /* 0x001fca0001000000 */
[----:B------:R0:W-:Y:S04]  /*1ca0*/  @!P1 STG.E.U8 [R2.64], R9 ;  /* 0x0000000902009986 */ /* 0x0001e8000c101104 */
[----:B------:R0:W-:Y:S04]  /*1cb0*/  @!P1 STG.E.U8 [R4.64], R9 ;  /* 0x0000000904009986 */ /* 0x0001e8000c101104 */
[----:B------:R0:W-:Y:S01]  /*1cc0*/  @!P1 STG.E.U8 [R6.64], R9 ;  /* 0x0000000906009986 */ /* 0x0001e2000c101104 */
[----:B------:R-:W-:Y:S05]  /*1cd0*/  @!P0 BRA `(.L_x_4) ;  /* 0xfffffe2000008947 */ /* 0x000fea000383ffff */
[----:B------:R-:W-:Y:S05]  /*1ce0*/  EXIT ;  /* 0x000000000000794d */ /* 0x000fea0003800000 */
.L_x_5:
[----:B------:R-:W-:-:S00]  /*1cf0*/  BRA `(.L_x_5) ;  /* 0xfffffff000007947 */ /* 0x000fc0000383ffff */
[----:B------:R-:W-:-:S00]  /*1d00*/  NOP ;  /* 0x0000000000007918 */ /* 0x000fc00000000000 */
[----:B------:R-:W-:-:S00]  /*1d10*/  NOP ;  /* 0x0000000000007918 */ /* 0x000fc00000000000 */
[----:B------:R-:W-:-:S00]  /*1d20*/  NOP ;  /* 0x0000000000007918 */ /* 0x000fc00000000000 */
[----:B------:R-:W-:-:S00]  /*1d30*/  NOP ;  /* 0x0000000000007918 */ /* 0x000fc00000000000 */
[----:B------:R-:W-:-:S00]  /*1d40*/  NOP ;  /* 0x0000000000007918 */ /* 0x000fc00000000000 */
[----:B------:R-:W-:-:S00]  /*1d50*/  NOP ;  /* 0x0000000000007918 */ /* 0x000fc00000000000 */
[----:B------:R-:W-:-:S00]  /*1d60*/  NOP ;  /* 0x0000000000007918 */ /* 0x000fc00000000000 */
[----:B------:R-:W-:-:S00]  /*1d70*/  NOP ;  /* 0x0000000000007918 */ /* 0x000fc00000000000 */
.L_x_6:


//--------------------- .nv.global.init           --------------------------
	.section	.nv.global.init,"aw",@progbits
.nv.global.init:
	.type		_$_str,@object
	.size		_$_str,(.L_0 - _$_str)
_$_str:
        /*0000*/ 	.byte	0x5f, 0x5f, 0x43, 0x55, 0x44, 0x41, 0x5f, 0x46, 0x54, 0x5a, 0x00
.L_0:


//--------------------- .nv.shared.triton_red_fused__to_copy_add_amax_amin_clamp_mul_native_layer_norm_reciprocal_2 --------------------------
	.section	.nv.shared.triton_red_fused__to_copy_add_amax_amin_clamp_mul_native_layer_norm_reciprocal_2,"aw",@nobits
	.sectionflags	@""
	.align	16
